	.target	sm_90a

	.elftype	@"ET_EXEC"


//--------------------- .note.nv.tkinfo           --------------------------
	.section	.note.nv.tkinfo,"",@"SHT_NOTE"
	.sectionflags	@"SHF_NOTE_NV_TKINFO"
	.tkinfo
        /*0018*/ 	.word	0x00000002
        /*0030*/ 	.string	""
        /*0030*/ 	.string	"ptxas"
        /*0030*/ 	.string	"Cuda compilation tools, release 13.0, V13.0.88"
        /*0030*/ 	.string	"Build cuda_13.0.r13.0/compiler.36424714_0"
        /*0030*/ 	.string	"-arch sm_90a -m 64 "



//--------------------- .note.nv.cuinfo           --------------------------
	.section	.note.nv.cuinfo,"",@"SHT_NOTE"
	.sectionflags	@"SHF_NOTE_NV_CUINFO"
        /*0018*/ 	.short	0x0002
        /*001a*/ 	.short	0x005a
        /*001c*/ 	.short	0x0082
	.zero		2


//--------------------- .nv.info                  --------------------------
	.section	.nv.info,"",@"SHT_CUDA_INFO"
	.align	4


	//----- nvinfo : EIATTR_REGCOUNT
	.align		4
        /*0000*/ 	.byte	0x04, 0x2f
        /*0002*/ 	.short	(.L_12 - .L_11)
	.align		4
.L_11:
        /*0004*/ 	.word	index@(_ZN7cutlass13device_kernelINS_4conv6kernel13ConvUniversalINS1_16ConvProblemShapeILNS1_8OperatorE0ELi3EEENS1_10collective14CollectiveConvINS1_46MainloopSm90TmaGmmaWarpSpecializedImplicitGemmILS5_0ELi37ELi3EN4cute5tupleIJNSA_1CILi1EEESD_SD_EEENS1_36KernelImplicitTmaWarpSpecializedSm90ELi1EEENSB_IJNSC_ILi128EEENSC_ILi64EEENSB_IJNSC_ILi32EEEEEEEEENS_12float_e4m3_tESM_NSA_8TiledMMAINSA_8MMA_AtomIJNSA_4SM904GMMA30MMA_64x64x32_F32E4M3E4M3_SS_TNILNSQ_7ScaleInE1ELSS_1EEEEEENSA_6LayoutISE_NSB_IJNSC_ILi0EEESW_SW_EEEEENSB_IJNSA_10UnderscoreESZ_SZ_EEEEENS7_6detail26Sm90ImplicitGemmTileTraitsINSA_20SM90_TMA_LOAD_IM2COLENSA_14ComposedLayoutINSA_7SwizzleILi1ELi4ELi3EEENSA_18smem_ptr_flag_bitsILi8EEENSV_INSB_IJNSB_IJNSC_ILi8EEENSC_ILi16EEEEEENSB_IJSJ_SD_EEENSB_IJSD_NSC_ILi37EEEEEEEEENSB_IJNSB_IJSJ_NSC_ILi256EEEEEENSB_IJSD_SW_EEENSB_IJSW_NSC_ILi4096EEEEEEEEEEEEEvEENS13_INSA_13SM90_TMA_LOADENS15_IS17_S19_NSV_INSB_IJNSB_IJS1A_S1A_EEES1D_S1F_EEENSB_IJS1I_S1J_NSB_IJSW_NSC_ILi2048EEEEEEEEEEEEEvEEEENS_8epilogue10collective6detail29Sm90TmaWarpSpecializedAdapterINS21_15DefaultEpilogueISM_NSB_IJNSB_IJllllEEESD_SW_EEES26_NS20_6thread17LinearCombinationISM_Li1EffLNS27_9ScaleType4KindE0ELNS_15FloatRoundStyleE2ESM_EENS_4gemm15EpilogueDefaultEEEEEvvEEEEvNT_6ParamsE)
        /*0008*/ 	.word	0x0000005a


	//----- nvinfo : EIATTR_FRAME_SIZE
	.align		4
.L_12:
        /*000c*/ 	.byte	0x04, 0x11
        /*000e*/ 	.short	(.L_14 - .L_13)
	.align		4
.L_13:
        /*0010*/ 	.word	index@(_ZN7cutlass13device_kernelINS_4conv6kernel13ConvUniversalINS1_16ConvProblemShapeILNS1_8OperatorE0ELi3EEENS1_10collective14CollectiveConvINS1_46MainloopSm90TmaGmmaWarpSpecializedImplicitGemmILS5_0ELi37ELi3EN4cute5tupleIJNSA_1CILi1EEESD_SD_EEENS1_36KernelImplicitTmaWarpSpecializedSm90ELi1EEENSB_IJNSC_ILi128EEENSC_ILi64EEENSB_IJNSC_ILi32EEEEEEEEENS_12float_e4m3_tESM_NSA_8TiledMMAINSA_8MMA_AtomIJNSA_4SM904GMMA30MMA_64x64x32_F32E4M3E4M3_SS_TNILNSQ_7ScaleInE1ELSS_1EEEEEENSA_6LayoutISE_NSB_IJNSC_ILi0EEESW_SW_EEEEENSB_IJNSA_10UnderscoreESZ_SZ_EEEEENS7_6detail26Sm90ImplicitGemmTileTraitsINSA_20SM90_TMA_LOAD_IM2COLENSA_14ComposedLayoutINSA_7SwizzleILi1ELi4ELi3EEENSA_18smem_ptr_flag_bitsILi8EEENSV_INSB_IJNSB_IJNSC_ILi8EEENSC_ILi16EEEEEENSB_IJSJ_SD_EEENSB_IJSD_NSC_ILi37EEEEEEEEENSB_IJNSB_IJSJ_NSC_ILi256EEEEEENSB_IJSD_SW_EEENSB_IJSW_NSC_ILi4096EEEEEEEEEEEEEvEENS13_INSA_13SM90_TMA_LOADENS15_IS17_S19_NSV_INSB_IJNSB_IJS1A_S1A_EEES1D_S1F_EEENSB_IJS1I_S1J_NSB_IJSW_NSC_ILi2048EEEEEEEEEEEEEvEEEENS_8epilogue10collective6detail29Sm90TmaWarpSpecializedAdapterINS21_15DefaultEpilogueISM_NSB_IJNSB_IJllllEEESD_SW_EEES26_NS20_6thread17LinearCombinationISM_Li1EffLNS27_9ScaleType4KindE0ELNS_15FloatRoundStyleE2ESM_EENS_4gemm15EpilogueDefaultEEEEEvvEEEEvNT_6ParamsE)
        /*0014*/ 	.word	0x00000000


	//----- nvinfo : EIATTR_MIN_STACK_SIZE
	.align		4
.L_14:
        /*0018*/ 	.byte	0x04, 0x12
        /*001a*/ 	.short	(.L_16 - .L_15)
	.align		4
.L_15:
        /*001c*/ 	.word	index@(_ZN7cutlass13device_kernelINS_4conv6kernel13ConvUniversalINS1_16ConvProblemShapeILNS1_8OperatorE0ELi3EEENS1_10collective14CollectiveConvINS1_46MainloopSm90TmaGmmaWarpSpecializedImplicitGemmILS5_0ELi37ELi3EN4cute5tupleIJNSA_1CILi1EEESD_SD_EEENS1_36KernelImplicitTmaWarpSpecializedSm90ELi1EEENSB_IJNSC_ILi128EEENSC_ILi64EEENSB_IJNSC_ILi32EEEEEEEEENS_12float_e4m3_tESM_NSA_8TiledMMAINSA_8MMA_AtomIJNSA_4SM904GMMA30MMA_64x64x32_F32E4M3E4M3_SS_TNILNSQ_7ScaleInE1ELSS_1EEEEEENSA_6LayoutISE_NSB_IJNSC_ILi0EEESW_SW_EEEEENSB_IJNSA_10UnderscoreESZ_SZ_EEEEENS7_6detail26Sm90ImplicitGemmTileTraitsINSA_20SM90_TMA_LOAD_IM2COLENSA_14ComposedLayoutINSA_7SwizzleILi1ELi4ELi3EEENSA_18smem_ptr_flag_bitsILi8EEENSV_INSB_IJNSB_IJNSC_ILi8EEENSC_ILi16EEEEEENSB_IJSJ_SD_EEENSB_IJSD_NSC_ILi37EEEEEEEEENSB_IJNSB_IJSJ_NSC_ILi256EEEEEENSB_IJSD_SW_EEENSB_IJSW_NSC_ILi4096EEEEEEEEEEEEEvEENS13_INSA_13SM90_TMA_LOADENS15_IS17_S19_NSV_INSB_IJNSB_IJS1A_S1A_EEES1D_S1F_EEENSB_IJS1I_S1J_NSB_IJSW_NSC_ILi2048EEEEEEEEEEEEEvEEEENS_8epilogue10collective6detail29Sm90TmaWarpSpecializedAdapterINS21_15DefaultEpilogueISM_NSB_IJNSB_IJllllEEESD_SW_EEES26_NS20_6thread17LinearCombinationISM_Li1EffLNS27_9ScaleType4KindE0ELNS_15FloatRoundStyleE2ESM_EENS_4gemm15EpilogueDefaultEEEEEvvEEEEvNT_6ParamsE)
        /*0020*/ 	.word	0x00000000
.L_16:


//--------------------- .nv.compat                --------------------------
	.section	.nv.compat,"",@"SHT_CUDA_COMPAT_INFO"
	.align	4
        /*0000*/ 	.byte	0x02, 0x09, 0x01, 0x00, 0x02, 0x02, 0x04, 0x00, 0x02, 0x05, 0x05, 0x00, 0x03, 0x07, 0x01, 0x01
        /*0010*/ 	.byte	0x02, 0x03, 0x01, 0x00, 0x02, 0x06, 0x01, 0x00, 0x04, 0x0b, 0x08, 0x00, 0x00, 0x00, 0x00, 0x00
        /*0020*/ 	.byte	0x00, 0x00, 0x00, 0x00


//--------------------- .nv.info._ZN7cutlass13device_kernelINS_4conv6kernel13ConvUniversalINS1_16ConvProblemShapeILNS1_8OperatorE0ELi3EEENS1_10collective14CollectiveConvINS1_46MainloopSm90TmaGmmaWarpSpecializedImplicitGemmILS5_0ELi37ELi3EN4cute5tupleIJNSA_1CILi1EEESD_SD_EEENS1_36KernelImplicitTmaWarpSpecializedSm90ELi1EEENSB_IJNSC_ILi128EEENSC_ILi64EEENSB_IJNSC_ILi32EEEEEEEEENS_12float_e4m3_tESM_NSA_8TiledMMAINSA_8MMA_AtomIJNSA_4SM904GMMA30MMA_64x64x32_F32E4M3E4M3_SS_TNILNSQ_7ScaleInE1ELSS_1EEEEEENSA_6LayoutISE_NSB_IJNSC_ILi0EEESW_SW_EEEEENSB_IJNSA_10UnderscoreESZ_SZ_EEEEENS7_6detail26Sm90ImplicitGemmTileTraitsINSA_20SM90_TMA_LOAD_IM2COLENSA_14ComposedLayoutINSA_7SwizzleILi1ELi4ELi3EEENSA_18smem_ptr_flag_bitsILi8EEENSV_INSB_IJNSB_IJNSC_ILi8EEENSC_ILi16EEEEEENSB_IJSJ_SD_EEENSB_IJSD_NSC_ILi37EEEEEEEEENSB_IJNSB_IJSJ_NSC_ILi256EEEEEENSB_IJSD_SW_EEENSB_IJSW_NSC_ILi4096EEEEEEEEEEEEEvEENS13_INSA_13SM90_TMA_LOADENS15_IS17_S19_NSV_INSB_IJNSB_IJS1A_S1A_EEES1D_S1F_EEENSB_IJS1I_S1J_NSB_IJSW_NSC_ILi2048EEEEEEEEEEEEEvEEEENS_8epilogue10collective6detail29Sm90TmaWarpSpecializedAdapterINS21_15DefaultEpilogueISM_NSB_IJNSB_IJllllEEESD_SW_EEES26_NS20_6thread17LinearCombinationISM_Li1EffLNS27_9ScaleType4KindE0ELNS_15FloatRoundStyleE2ESM_EENS_4gemm15EpilogueDefaultEEEEEvvEEEEvNT_6ParamsE --------------------------
	.section	.nv.info._ZN7cutlass13device_kernelINS_4conv6kernel13ConvUniversalINS1_16ConvProblemShapeILNS1_8OperatorE0ELi3EEENS1_10collective14CollectiveConvINS1_46MainloopSm90TmaGmmaWarpSpecializedImplicitGemmILS5_0ELi37ELi3EN4cute5tupleIJNSA_1CILi1EEESD_SD_EEENS1_36KernelImplicitTmaWarpSpecializedSm90ELi1EEENSB_IJNSC_ILi128EEENSC_ILi64EEENSB_IJNSC_ILi32EEEEEEEEENS_12float_e4m3_tESM_NSA_8TiledMMAINSA_8MMA_AtomIJNSA_4SM904GMMA30MMA_64x64x32_F32E4M3E4M3_SS_TNILNSQ_7ScaleInE1ELSS_1EEEEEENSA_6LayoutISE_NSB_IJNSC_ILi0EEESW_SW_EEEEENSB_IJNSA_10UnderscoreESZ_SZ_EEEEENS7_6detail26Sm90ImplicitGemmTileTraitsINSA_20SM90_TMA_LOAD_IM2COLENSA_14ComposedLayoutINSA_7SwizzleILi1ELi4ELi3EEENSA_18smem_ptr_flag_bitsILi8EEENSV_INSB_IJNSB_IJNSC_ILi8EEENSC_ILi16EEEEEENSB_IJSJ_SD_EEENSB_IJSD_NSC_ILi37EEEEEEEEENSB_IJNSB_IJSJ_NSC_ILi256EEEEEENSB_IJSD_SW_EEENSB_IJSW_NSC_ILi4096EEEEEEEEEEEEEvEENS13_INSA_13SM90_TMA_LOADENS15_IS17_S19_NSV_INSB_IJNSB_IJS1A_S1A_EEES1D_S1F_EEENSB_IJS1I_S1J_NSB_IJSW_NSC_ILi2048EEEEEEEEEEEEEvEEEENS_8epilogue10collective6detail29Sm90TmaWarpSpecializedAdapterINS21_15DefaultEpilogueISM_NSB_IJNSB_IJllllEEESD_SW_EEES26_NS20_6thread17LinearCombinationISM_Li1EffLNS27_9ScaleType4KindE0ELNS_15FloatRoundStyleE2ESM_EENS_4gemm15EpilogueDefaultEEEEEvvEEEEvNT_6ParamsE,"",@"SHT_CUDA_INFO"
	.sectionflags	@""
	.align	4


	//----- nvinfo : EIATTR_CUDA_API_VERSION
	.align		4
        /*0000*/ 	.byte	0x04, 0x37
        /*0002*/ 	.short	(.L_18 - .L_17)
.L_17:
        /*0004*/ 	.word	0x00000082


	//----- nvinfo : EIATTR_KPARAM_INFO
	.align		4
.L_18:
        /*0008*/ 	.byte	0x04, 0x17
        /*000a*/ 	.short	(.L_20 - .L_19)
.L_19:
        /*000c*/ 	.word	0x00000000
        /*0010*/ 	.short	0x0000
        /*0012*/ 	.short	0x0070
        /*0014*/ 	.byte	0x00, 0xf0, 0x01, 0x10


	//----- nvinfo : EIATTR_SPARSE_MMA_MASK
	.align		4
.L_20:
        /*0018*/ 	.byte	0x03, 0x50
        /*001a*/ 	.short	0x0000


	//----- nvinfo : EIATTR_MAXREG_COUNT
	.align		4
        /*001c*/ 	.byte	0x03, 0x1b
        /*001e*/ 	.short	0x00ff


	//----- nvinfo : EIATTR_NUM_BARRIERS
	.align		4
        /*0020*/ 	.byte	0x02, 0x4c
        /*0022*/ 	.byte	0x01
	.zero		1


	//----- nvinfo : EIATTR_MERCURY_ISA_VERSION
	.align		4
        /*0024*/ 	.byte	0x03, 0x5f
        /*0026*/ 	.short	0x0101


	//----- nvinfo : EIATTR_COOP_GROUP_MASK_REGIDS
	.align		4
        /*0028*/ 	.byte	0x04, 0x29
        /*002a*/ 	.short	(.L_22 - .L_21)


	//   ....[0]....
.L_21:
        /*002c*/ 	.word	0xffffffff


	//   ....[1]....
        /*0030*/ 	.word	0xffffffff


	//   ....[2]....
        /*0034*/ 	.word	0xffffffff


	//----- nvinfo : EIATTR_COOP_GROUP_INSTR_OFFSETS
	.align		4
.L_22:
        /*0038*/ 	.byte	0x04, 0x28
        /*003a*/ 	.short	(.L_24 - .L_23)


	//   ....[0]....
.L_23:
        /*003c*/ 	.word	0x00000060


	//   ....[1]....
        /*0040*/ 	.word	0x00000070


	//   ....[2]....
        /*0044*/ 	.word	0x00000130


	//----- nvinfo : EIATTR_MBARRIER_INSTR_OFFSETS
	.align		4
.L_24:
        /*0048*/ 	.byte	0x04, 0x39
        /*004a*/ 	.short	(.L_26 - .L_25)


	//   ....[0]....
.L_25:
        /*004c*/ 	.word	0x00000270
        /*0050*/ 	.word	0x000000ff
        /*0054*/ 	.word	0x00037800
        /*0058*/ 	.short	0x0100
        /*005a*/ 	.byte	0x08
	.zero		1


	//   ....[1]....
        /*005c*/ 	.word	0x00000280
        /*0060*/ 	.word	0x000000ff
        /*0064*/ 	.word	0x00037928
        /*0068*/ 	.short	0x0100
        /*006a*/ 	.byte	0x08
	.zero		1


	//   ....[2]....
        /*006c*/ 	.word	0x00000290
        /*0070*/ 	.word	0x000000ff
        /*0074*/ 	.word	0x00037808
        /*0078*/ 	.short	0x0100
        /*007a*/ 	.byte	0x08
	.zero		1


	//   ....[3]....
        /*007c*/ 	.word	0x000002a0
        /*0080*/ 	.word	0x000000ff
        /*0084*/ 	.word	0x00037930
        /*0088*/ 	.short	0x0100
        /*008a*/ 	.byte	0x08
	.zero		1


	//   ....[4]....
        /*008c*/ 	.word	0x000002b0
        /*0090*/ 	.word	0x000000ff
        /*0094*/ 	.word	0x00037810
        /*0098*/ 	.short	0x0100
        /*009a*/ 	.byte	0x08
	.zero		1


	//   ....[5]....
        /*009c*/ 	.word	0x000002c0
        /*00a0*/ 	.word	0x000000ff
        /*00a4*/ 	.word	0x00037938
        /*00a8*/ 	.short	0x0100
        /*00aa*/ 	.byte	0x08
	.zero		1


	//   ....[6]....
        /*00ac*/ 	.word	0x000002d0
        /*00b0*/ 	.word	0x000000ff
        /*00b4*/ 	.word	0x00037818
        /*00b8*/ 	.short	0x0100
        /*00ba*/ 	.byte	0x08
	.zero		1


	//   ....[7]....
        /*00bc*/ 	.word	0x000002e0
        /*00c0*/ 	.word	0x000000ff
        /*00c4*/ 	.word	0x00037940
        /*00c8*/ 	.short	0x0100
        /*00ca*/ 	.byte	0x08
	.zero		1


	//   ....[8]....
        /*00cc*/ 	.word	0x000002f0
        /*00d0*/ 	.word	0x000000ff
        /*00d4*/ 	.word	0x00037820
        /*00d8*/ 	.short	0x0100
        /*00da*/ 	.byte	0x08
	.zero		1


	//   ....[9]....
        /*00dc*/ 	.word	0x00000300
        /*00e0*/ 	.word	0x000000ff
        /*00e4*/ 	.word	0x00037948
        /*00e8*/ 	.short	0x0100
        /*00ea*/ 	.byte	0x08
	.zero		1


	//   ....[10]....
        /*00ec*/ 	.word	0x00000310
        /*00f0*/ 	.word	0x000000ff
        /*00f4*/ 	.word	0x00037828
        /*00f8*/ 	.short	0x0100
        /*00fa*/ 	.byte	0x08
	.zero		1


	//   ....[11]....
        /*00fc*/ 	.word	0x00000320
        /*0100*/ 	.word	0x000000ff
        /*0104*/ 	.word	0x00037950
        /*0108*/ 	.short	0x0100
        /*010a*/ 	.byte	0x08
	.zero		1


	//   ....[12]....
        /*010c*/ 	.word	0x00000330
        /*0110*/ 	.word	0x000000ff
        /*0114*/ 	.word	0x00037830
        /*0118*/ 	.short	0x0100
        /*011a*/ 	.byte	0x08
	.zero		1


	//   ....[13]....
        /*011c*/ 	.word	0x00000340
        /*0120*/ 	.word	0x000000ff
        /*0124*/ 	.word	0x00037958
        /*0128*/ 	.short	0x0100
        /*012a*/ 	.byte	0x08
	.zero		1


	//   ....[14]....
        /*012c*/ 	.word	0x00000350
        /*0130*/ 	.word	0x000000ff
        /*0134*/ 	.word	0x00037838
        /*0138*/ 	.short	0x0100
        /*013a*/ 	.byte	0x08
	.zero		1


	//   ....[15]....
        /*013c*/ 	.word	0x00000360
        /*0140*/ 	.word	0x000000ff
        /*0144*/ 	.word	0x00037960
        /*0148*/ 	.short	0x0100
        /*014a*/ 	.byte	0x08
	.zero		1


	//   ....[16]....
        /*014c*/ 	.word	0x00000370
        /*0150*/ 	.word	0x000000ff
        /*0154*/ 	.word	0x00037840
        /*0158*/ 	.short	0x0100
        /*015a*/ 	.byte	0x08
	.zero		1


	//   ....[17]....
        /*015c*/ 	.word	0x00000380
        /*0160*/ 	.word	0x000000ff
        /*0164*/ 	.word	0x00037968
        /*0168*/ 	.short	0x0100
        /*016a*/ 	.byte	0x08
	.zero		1


	//   ....[18]....
        /*016c*/ 	.word	0x00000390
        /*0170*/ 	.word	0x000000ff
        /*0174*/ 	.word	0x00037848
        /*0178*/ 	.short	0x0100
        /*017a*/ 	.byte	0x08
	.zero		1


	//   ....[19]....
        /*017c*/ 	.word	0x000003a0
        /*0180*/ 	.word	0x000000ff
        /*0184*/ 	.word	0x00037970
        /*0188*/ 	.short	0x0100
        /*018a*/ 	.byte	0x08
	.zero		1


	//   ....[20]....
        /*018c*/ 	.word	0x000003b0
        /*0190*/ 	.word	0x000000ff
        /*0194*/ 	.word	0x00037850
        /*0198*/ 	.short	0x0100
        /*019a*/ 	.byte	0x08
	.zero		1


	//   ....[21]....
        /*019c*/ 	.word	0x000003c0
        /*01a0*/ 	.word	0x000000ff
        /*01a4*/ 	.word	0x00037978
        /*01a8*/ 	.short	0x0100
        /*01aa*/ 	.byte	0x08
	.zero		1


	//   ....[22]....
        /*01ac*/ 	.word	0x000003d0
        /*01b0*/ 	.word	0x000000ff
        /*01b4*/ 	.word	0x00037858
        /*01b8*/ 	.short	0x0100
        /*01ba*/ 	.byte	0x08
	.zero		1


	//   ....[23]....
        /*01bc*/ 	.word	0x000003e0
        /*01c0*/ 	.word	0x000000ff
        /*01c4*/ 	.word	0x00037980
        /*01c8*/ 	.short	0x0100
        /*01ca*/ 	.byte	0x08
	.zero		1


	//   ....[24]....
        /*01cc*/ 	.word	0x000003f0
        /*01d0*/ 	.word	0x000000ff
        /*01d4*/ 	.word	0x00037860
        /*01d8*/ 	.short	0x0100
        /*01da*/ 	.byte	0x08
	.zero		1


	//   ....[25]....
        /*01dc*/ 	.word	0x00000400
        /*01e0*/ 	.word	0x000000ff
        /*01e4*/ 	.word	0x00037988
        /*01e8*/ 	.short	0x0100
        /*01ea*/ 	.byte	0x08
	.zero		1


	//   ....[26]....
        /*01ec*/ 	.word	0x00000410
        /*01f0*/ 	.word	0x000000ff
        /*01f4*/ 	.word	0x00037868
        /*01f8*/ 	.short	0x0100
        /*01fa*/ 	.byte	0x08
	.zero		1


	//   ....[27]....
        /*01fc*/ 	.word	0x00000420
        /*0200*/ 	.word	0x000000ff
        /*0204*/ 	.word	0x00037990
        /*0208*/ 	.short	0x0100
        /*020a*/ 	.byte	0x08
	.zero		1


	//   ....[28]....
        /*020c*/ 	.word	0x00000430
        /*0210*/ 	.word	0x000000ff
        /*0214*/ 	.word	0x00037870
        /*0218*/ 	.short	0x0100
        /*021a*/ 	.byte	0x08
	.zero		1


	//   ....[29]....
        /*021c*/ 	.word	0x00000440
        /*0220*/ 	.word	0x000000ff
        /*0224*/ 	.word	0x00037998
        /*0228*/ 	.short	0x0100
        /*022a*/ 	.byte	0x08
	.zero		1


	//   ....[30]....
        /*022c*/ 	.word	0x00000450
        /*0230*/ 	.word	0x000000ff
        /*0234*/ 	.word	0x00037878
        /*0238*/ 	.short	0x0100
        /*023a*/ 	.byte	0x08
	.zero		1


	//   ....[31]....
        /*023c*/ 	.word	0x00000460
        /*0240*/ 	.word	0x000000ff
        /*0244*/ 	.word	0x000379a0
        /*0248*/ 	.short	0x0100
        /*024a*/ 	.byte	0x08
	.zero		1


	//   ....[32]....
        /*024c*/ 	.word	0x00000470
        /*0250*/ 	.word	0x000000ff
        /*0254*/ 	.word	0x00037880
        /*0258*/ 	.short	0x0100
        /*025a*/ 	.byte	0x08
	.zero		1


	//   ....[33]....
        /*025c*/ 	.word	0x00000480
        /*0260*/ 	.word	0x000000ff
        /*0264*/ 	.word	0x000379a8
        /*0268*/ 	.short	0x0100
        /*026a*/ 	.byte	0x08
	.zero		1


	//   ....[34]....
        /*026c*/ 	.word	0x00000490
        /*0270*/ 	.word	0x000000ff
        /*0274*/ 	.word	0x00037888
        /*0278*/ 	.short	0x0100
        /*027a*/ 	.byte	0x08
	.zero		1


	//   ....[35]....
        /*027c*/ 	.word	0x000004a0
        /*0280*/ 	.word	0x000000ff
        /*0284*/ 	.word	0x000379b0
        /*0288*/ 	.short	0x0100
        /*028a*/ 	.byte	0x08
	.zero		1


	//   ....[36]....
        /*028c*/ 	.word	0x000004b0
        /*0290*/ 	.word	0x000000ff
        /*0294*/ 	.word	0x00037890
        /*0298*/ 	.short	0x0100
        /*029a*/ 	.byte	0x08
	.zero		1


	//   ....[37]....
        /*029c*/ 	.word	0x000004c0
        /*02a0*/ 	.word	0x000000ff
        /*02a4*/ 	.word	0x000379b8
        /*02a8*/ 	.short	0x0100
        /*02aa*/ 	.byte	0x08
	.zero		1


	//   ....[38]....
        /*02ac*/ 	.word	0x000004d0
        /*02b0*/ 	.word	0x000000ff
        /*02b4*/ 	.word	0x00037898
        /*02b8*/ 	.short	0x0100
        /*02ba*/ 	.byte	0x08
	.zero		1


	//   ....[39]....
        /*02bc*/ 	.word	0x000004e0
        /*02c0*/ 	.word	0x000000ff
        /*02c4*/ 	.word	0x000379c0
        /*02c8*/ 	.short	0x0100
        /*02ca*/ 	.byte	0x08
	.zero		1


	//   ....[40]....
        /*02cc*/ 	.word	0x000004f0
        /*02d0*/ 	.word	0x000000ff
        /*02d4*/ 	.word	0x000378a0
        /*02d8*/ 	.short	0x0100
        /*02da*/ 	.byte	0x08
	.zero		1


	//   ....[41]....
        /*02dc*/ 	.word	0x00000500
        /*02e0*/ 	.word	0x000000ff
        /*02e4*/ 	.word	0x000379c8
        /*02e8*/ 	.short	0x0100
        /*02ea*/ 	.byte	0x08
	.zero		1


	//   ....[42]....
        /*02ec*/ 	.word	0x00000510
        /*02f0*/ 	.word	0x000000ff
        /*02f4*/ 	.word	0x000378a8
        /*02f8*/ 	.short	0x0100
        /*02fa*/ 	.byte	0x08
	.zero		1


	//   ....[43]....
        /*02fc*/ 	.word	0x00000520
        /*0300*/ 	.word	0x000000ff
        /*0304*/ 	.word	0x000379d0
        /*0308*/ 	.short	0x0100
        /*030a*/ 	.byte	0x08
	.zero		1


	//   ....[44]....
        /*030c*/ 	.word	0x00000530
        /*0310*/ 	.word	0x000000ff
        /*0314*/ 	.word	0x000378b0
        /*0318*/ 	.short	0x0100
        /*031a*/ 	.byte	0x08
	.zero		1


	//   ....[45]....
        /*031c*/ 	.word	0x00000540
        /*0320*/ 	.word	0x000000ff
        /*0324*/ 	.word	0x000379d8
        /*0328*/ 	.short	0x0100
        /*032a*/ 	.byte	0x08
	.zero		1


	//   ....[46]....
        /*032c*/ 	.word	0x00000550
        /*0330*/ 	.word	0x000000ff
        /*0334*/ 	.word	0x000378b8
        /*0338*/ 	.short	0x0100
        /*033a*/ 	.byte	0x08
	.zero		1


	//   ....[47]....
        /*033c*/ 	.word	0x00000560
        /*0340*/ 	.word	0x000000ff
        /*0344*/ 	.word	0x000379e0
        /*0348*/ 	.short	0x0100
        /*034a*/ 	.byte	0x08
	.zero		1


	//   ....[48]....
        /*034c*/ 	.word	0x00000570
        /*0350*/ 	.word	0x000000ff
        /*0354*/ 	.word	0x000378c0
        /*0358*/ 	.short	0x0100
        /*035a*/ 	.byte	0x08
	.zero		1


	//   ....[49]....
        /*035c*/ 	.word	0x00000580
        /*0360*/ 	.word	0x000000ff
        /*0364*/ 	.word	0x000379e8
        /*0368*/ 	.short	0x0100
        /*036a*/ 	.byte	0x08
	.zero		1


	//   ....[50]....
        /*036c*/ 	.word	0x00000590
        /*0370*/ 	.word	0x000000ff
        /*0374*/ 	.word	0x000378c8
        /*0378*/ 	.short	0x0100
        /*037a*/ 	.byte	0x08
	.zero		1


	//   ....[51]....
        /*037c*/ 	.word	0x000005a0
        /*0380*/ 	.word	0x000000ff
        /*0384*/ 	.word	0x000379f0
        /*0388*/ 	.short	0x0100
        /*038a*/ 	.byte	0x08
	.zero		1


	//   ....[52]....
        /*038c*/ 	.word	0x000005b0
        /*0390*/ 	.word	0x000000ff
        /*0394*/ 	.word	0x000378d0
        /*0398*/ 	.short	0x0100
        /*039a*/ 	.byte	0x08
	.zero		1


	//   ....[53]....
        /*039c*/ 	.word	0x000005c0
        /*03a0*/ 	.word	0x000000ff
        /*03a4*/ 	.word	0x000379f8
        /*03a8*/ 	.short	0x0100
        /*03aa*/ 	.byte	0x08
	.zero		1


	//   ....[54]....
        /*03ac*/ 	.word	0x000005d0
        /*03b0*/ 	.word	0x000000ff
        /*03b4*/ 	.word	0x000378d8
        /*03b8*/ 	.short	0x0100
        /*03ba*/ 	.byte	0x08
	.zero		1


	//   ....[55]....
        /*03bc*/ 	.word	0x000005e0
        /*03c0*/ 	.word	0x000000ff
        /*03c4*/ 	.word	0x00037a00
        /*03c8*/ 	.short	0x0100
        /*03ca*/ 	.byte	0x08
	.zero		1


	//   ....[56]....
        /*03cc*/ 	.word	0x000005f0
        /*03d0*/ 	.word	0x000000ff
        /*03d4*/ 	.word	0x000378e0
        /*03d8*/ 	.short	0x0100
        /*03da*/ 	.byte	0x08
	.zero		1


	//   ....[57]....
        /*03dc*/ 	.word	0x00000600
        /*03e0*/ 	.word	0x000000ff
        /*03e4*/ 	.word	0x00037a08
        /*03e8*/ 	.short	0x0100
        /*03ea*/ 	.byte	0x08
	.zero		1


	//   ....[58]....
        /*03ec*/ 	.word	0x00000610
        /*03f0*/ 	.word	0x000000ff
        /*03f4*/ 	.word	0x000378e8
        /*03f8*/ 	.short	0x0100
        /*03fa*/ 	.byte	0x08
	.zero		1


	//   ....[59]....
        /*03fc*/ 	.word	0x00000620
        /*0400*/ 	.word	0x000000ff
        /*0404*/ 	.word	0x00037a10
        /*0408*/ 	.short	0x0100
        /*040a*/ 	.byte	0x08
	.zero		1


	//   ....[60]....
        /*040c*/ 	.word	0x00000630
        /*0410*/ 	.word	0x000000ff
        /*0414*/ 	.word	0x000378f0
        /*0418*/ 	.short	0x0100
        /*041a*/ 	.byte	0x08
	.zero		1


	//   ....[61]....
        /*041c*/ 	.word	0x00000640
        /*0420*/ 	.word	0x000000ff
        /*0424*/ 	.word	0x00037a18
        /*0428*/ 	.short	0x0100
        /*042a*/ 	.byte	0x08
	.zero		1


	//   ....[62]....
        /*042c*/ 	.word	0x00000650
        /*0430*/ 	.word	0x000000ff
        /*0434*/ 	.word	0x000378f8
        /*0438*/ 	.short	0x0100
        /*043a*/ 	.byte	0x08
	.zero		1


	//   ....[63]....
        /*043c*/ 	.word	0x00000660
        /*0440*/ 	.word	0x000000ff
        /*0444*/ 	.word	0x00037a20
        /*0448*/ 	.short	0x0100
        /*044a*/ 	.byte	0x08
	.zero		1


	//   ....[64]....
        /*044c*/ 	.word	0x00000670
        /*0450*/ 	.word	0x000000ff
        /*0454*/ 	.word	0x00037900
        /*0458*/ 	.short	0x0100
        /*045a*/ 	.byte	0x08
	.zero		1


	//   ....[65]....
        /*045c*/ 	.word	0x00000680
        /*0460*/ 	.word	0x000000ff
        /*0464*/ 	.word	0x00037a28
        /*0468*/ 	.short	0x0100
        /*046a*/ 	.byte	0x08
	.zero		1


	//   ....[66]....
        /*046c*/ 	.word	0x00000690
        /*0470*/ 	.word	0x000000ff
        /*0474*/ 	.word	0x00037908
        /*0478*/ 	.short	0x0100
        /*047a*/ 	.byte	0x08
	.zero		1


	//   ....[67]....
        /*047c*/ 	.word	0x000006a0
        /*0480*/ 	.word	0x000000ff
        /*0484*/ 	.word	0x00037a30
        /*0488*/ 	.short	0x0100
        /*048a*/ 	.byte	0x08
	.zero		1


	//   ....[68]....
        /*048c*/ 	.word	0x000006b0
        /*0490*/ 	.word	0x000000ff
        /*0494*/ 	.word	0x00037910
        /*0498*/ 	.short	0x0100
        /*049a*/ 	.byte	0x08
	.zero		1


	//   ....[69]....
        /*049c*/ 	.word	0x000006c0
        /*04a0*/ 	.word	0x000000ff
        /*04a4*/ 	.word	0x00037a38
        /*04a8*/ 	.short	0x0100
        /*04aa*/ 	.byte	0x08
	.zero		1


	//   ....[70]....
        /*04ac*/ 	.word	0x000006d0
        /*04b0*/ 	.word	0x000000ff
        /*04b4*/ 	.word	0x00037918
        /*04b8*/ 	.short	0x0100
        /*04ba*/ 	.byte	0x08
	.zero		1


	//   ....[71]....
        /*04bc*/ 	.word	0x000006e0
        /*04c0*/ 	.word	0x000000ff
        /*04c4*/ 	.word	0x00037a40
        /*04c8*/ 	.short	0x0100
        /*04ca*/ 	.byte	0x08
	.zero		1


	//   ....[72]....
        /*04cc*/ 	.word	0x000006f0
        /*04d0*/ 	.word	0x000000ff
        /*04d4*/ 	.word	0x00037920
        /*04d8*/ 	.short	0x0100
        /*04da*/ 	.byte	0x08
	.zero		1


	//   ....[73]....
        /*04dc*/ 	.word	0x00000700
        /*04e0*/ 	.word	0x000000ff
        /*04e4*/ 	.word	0x00037a48
        /*04e8*/ 	.short	0x0100
        /*04ea*/ 	.byte	0x08
	.zero		1


	//   ....[74]....
        /*04ec*/ 	.word	0x00000e10
        /*04f0*/ 	.word	0x00000006
        /*04f4*/ 	.word	0x00037800
        /*04f8*/ 	.short	0x010a
        /*04fa*/ 	.byte	0x3f
	.zero		1


	//   ....[75]....
        /*04fc*/ 	.word	0x00001100
        /*0500*/ 	.word	0x00000006
        /*0504*/ 	.word	0x00037800
        /*0508*/ 	.short	0x010a
        /*050a*/ 	.byte	0x3f
	.zero		1


	//   ....[76]....
        /*050c*/ 	.word	0x00001250
        /*0510*/ 	.word	0x000000ff
        /*0514*/ 	.word	0x00000000
        /*0518*/ 	.short	0x0101
        /*051a*/ 	.byte	0x06
	.zero		1


	//   ....[77]....
        /*051c*/ 	.word	0x00001460
        /*0520*/ 	.word	0x00000004
        /*0524*/ 	.word	0x00000000
        /*0528*/ 	.short	0x0101
        /*052a*/ 	.byte	0x3f
	.zero		1


	//   ....[78]....
        /*052c*/ 	.word	0x00005f70
        /*0530*/ 	.word	0x00000011
        /*0534*/ 	.word	0x00037928
        /*0538*/ 	.short	0x010a
        /*053a*/ 	.byte	0x3f
	.zero		1


	//   ....[79]....
        /*053c*/ 	.word	0x000067b0
        /*0540*/ 	.word	0x00000002
        /*0544*/ 	.word	0x00000000
        /*0548*/ 	.short	0x010a
        /*054a*/ 	.byte	0x3f
	.zero		1


	//   ....[80]....
        /*054c*/ 	.word	0x00006860
        /*0550*/ 	.word	0x00000002
        /*0554*/ 	.word	0x00000000
        /*0558*/ 	.short	0x010a
        /*055a*/ 	.byte	0x3f
	.zero		1


	//   ....[81]....
        /*055c*/ 	.word	0x00006910
        /*0560*/ 	.word	0x00000002
        /*0564*/ 	.word	0x00000000
        /*0568*/ 	.short	0x010a
        /*056a*/ 	.byte	0x3f
	.zero		1


	//   ....[82]....
        /*056c*/ 	.word	0x000069c0
        /*0570*/ 	.word	0x00000002
        /*0574*/ 	.word	0x00000000
        /*0578*/ 	.short	0x010a
        /*057a*/ 	.byte	0x3f
	.zero		1


	//   ....[83]....
        /*057c*/ 	.word	0x00006a70
        /*0580*/ 	.word	0x00000002
        /*0584*/ 	.word	0x00000000
        /*0588*/ 	.short	0x010a
        /*058a*/ 	.byte	0x3f
	.zero		1


	//   ....[84]....
        /*058c*/ 	.word	0x00006b20
        /*0590*/ 	.word	0x00000002
        /*0594*/ 	.word	0x00000000
        /*0598*/ 	.short	0x010a
        /*059a*/ 	.byte	0x3f
	.zero		1


	//   ....[85]....
        /*059c*/ 	.word	0x00006bd0
        /*05a0*/ 	.word	0x00000002
        /*05a4*/ 	.word	0x00000000
        /*05a8*/ 	.short	0x010a
        /*05aa*/ 	.byte	0x3f
	.zero		1


	//   ....[86]....
        /*05ac*/ 	.word	0x00006c80
        /*05b0*/ 	.word	0x00000002
        /*05b4*/ 	.word	0x00000000
        /*05b8*/ 	.short	0x010a
        /*05ba*/ 	.byte	0x3f
	.zero		1


	//   ....[87]....
        /*05bc*/ 	.word	0x00006d30
        /*05c0*/ 	.word	0x00000002
        /*05c4*/ 	.word	0x00000000
        /*05c8*/ 	.short	0x010a
        /*05ca*/ 	.byte	0x3f
	.zero		1


	//   ....[88]....
        /*05cc*/ 	.word	0x00006de0
        /*05d0*/ 	.word	0x00000002
        /*05d4*/ 	.word	0x00000000
        /*05d8*/ 	.short	0x010a
        /*05da*/ 	.byte	0x3f
	.zero		1


	//   ....[89]....
        /*05dc*/ 	.word	0x00006e90
        /*05e0*/ 	.word	0x00000002
        /*05e4*/ 	.word	0x00000000
        /*05e8*/ 	.short	0x010a
        /*05ea*/ 	.byte	0x3f
	.zero		1


	//   ....[90]....
        /*05ec*/ 	.word	0x00006f40
        /*05f0*/ 	.word	0x00000002
        /*05f4*/ 	.word	0x00000000
        /*05f8*/ 	.short	0x010a
        /*05fa*/ 	.byte	0x3f
	.zero		1


	//   ....[91]....
        /*05fc*/ 	.word	0x00006ff0
        /*0600*/ 	.word	0x00000002
        /*0604*/ 	.word	0x00000000
        /*0608*/ 	.short	0x010a
        /*060a*/ 	.byte	0x3f
	.zero		1


	//   ....[92]....
        /*060c*/ 	.word	0x000070a0
        /*0610*/ 	.word	0x00000002
        /*0614*/ 	.word	0x00000000
        /*0618*/ 	.short	0x010a
        /*061a*/ 	.byte	0x3f
	.zero		1


	//   ....[93]....
        /*061c*/ 	.word	0x00007150
        /*0620*/ 	.word	0x00000002
        /*0624*/ 	.word	0x00000000
        /*0628*/ 	.short	0x010a
        /*062a*/ 	.byte	0x3f
	.zero		1


	//   ....[94]....
        /*062c*/ 	.word	0x00007200
        /*0630*/ 	.word	0x00000002
        /*0634*/ 	.word	0x00000000
        /*0638*/ 	.short	0x010a
        /*063a*/ 	.byte	0x3f
	.zero		1


	//   ....[95]....
        /*063c*/ 	.word	0x000072b0
        /*0640*/ 	.word	0x00000002
        /*0644*/ 	.word	0x00000000
        /*0648*/ 	.short	0x010a
        /*064a*/ 	.byte	0x3f
	.zero		1


	//   ....[96]....
        /*064c*/ 	.word	0x00007360
        /*0650*/ 	.word	0x00000002
        /*0654*/ 	.word	0x00000000
        /*0658*/ 	.short	0x010a
        /*065a*/ 	.byte	0x3f
	.zero		1


	//   ....[97]....
        /*065c*/ 	.word	0x00007410
        /*0660*/ 	.word	0x00000002
        /*0664*/ 	.word	0x00000000
        /*0668*/ 	.short	0x010a
        /*066a*/ 	.byte	0x3f
	.zero		1


	//   ....[98]....
        /*066c*/ 	.word	0x000074c0
        /*0670*/ 	.word	0x00000002
        /*0674*/ 	.word	0x00000000
        /*0678*/ 	.short	0x010a
        /*067a*/ 	.byte	0x3f
	.zero		1


	//   ....[99]....
        /*067c*/ 	.word	0x00007570
        /*0680*/ 	.word	0x00000002
        /*0684*/ 	.word	0x00000000
        /*0688*/ 	.short	0x010a
        /*068a*/ 	.byte	0x3f
	.zero		1


	//   ....[100]....
        /*068c*/ 	.word	0x00007620
        /*0690*/ 	.word	0x00000002
        /*0694*/ 	.word	0x00000000
        /*0698*/ 	.short	0x010a
        /*069a*/ 	.byte	0x3f
	.zero		1


	//   ....[101]....
        /*069c*/ 	.word	0x000076d0
        /*06a0*/ 	.word	0x00000002
        /*06a4*/ 	.word	0x00000000
        /*06a8*/ 	.short	0x010a
        /*06aa*/ 	.byte	0x3f
	.zero		1


	//   ....[102]....
        /*06ac*/ 	.word	0x00007780
        /*06b0*/ 	.word	0x00000002
        /*06b4*/ 	.word	0x00000000
        /*06b8*/ 	.short	0x010a
        /*06ba*/ 	.byte	0x3f
	.zero		1


	//   ....[103]....
        /*06bc*/ 	.word	0x00007830
        /*06c0*/ 	.word	0x00000002
        /*06c4*/ 	.word	0x00000000
        /*06c8*/ 	.short	0x010a
        /*06ca*/ 	.byte	0x3f
	.zero		1


	//   ....[104]....
        /*06cc*/ 	.word	0x000078e0
        /*06d0*/ 	.word	0x00000002
        /*06d4*/ 	.word	0x00000000
        /*06d8*/ 	.short	0x010a
        /*06da*/ 	.byte	0x3f
	.zero		1


	//   ....[105]....
        /*06dc*/ 	.word	0x00007990
        /*06e0*/ 	.word	0x00000002
        /*06e4*/ 	.word	0x00000000
        /*06e8*/ 	.short	0x010a
        /*06ea*/ 	.byte	0x3f
	.zero		1


	//   ....[106]....
        /*06ec*/ 	.word	0x00007a40
        /*06f0*/ 	.word	0x00000002
        /*06f4*/ 	.word	0x00000000
        /*06f8*/ 	.short	0x010a
        /*06fa*/ 	.byte	0x3f
	.zero		1


	//   ....[107]....
        /*06fc*/ 	.word	0x00007af0
        /*0700*/ 	.word	0x00000002
        /*0704*/ 	.word	0x00000000
        /*0708*/ 	.short	0x010a
        /*070a*/ 	.byte	0x3f
	.zero		1


	//   ....[108]....
        /*070c*/ 	.word	0x00007ba0
        /*0710*/ 	.word	0x00000002
        /*0714*/ 	.word	0x00000000
        /*0718*/ 	.short	0x010a
        /*071a*/ 	.byte	0x3f
	.zero		1


	//   ....[109]....
        /*071c*/ 	.word	0x00007c50
        /*0720*/ 	.word	0x00000002
        /*0724*/ 	.word	0x00000000
        /*0728*/ 	.short	0x010a
        /*072a*/ 	.byte	0x3f
	.zero		1


	//   ....[110]....
        /*072c*/ 	.word	0x00007d00
        /*0730*/ 	.word	0x00000002
        /*0734*/ 	.word	0x00000000
        /*0738*/ 	.short	0x010a
        /*073a*/ 	.byte	0x3f
	.zero		1


	//   ....[111]....
        /*073c*/ 	.word	0x00007db0
        /*0740*/ 	.word	0x00000002
        /*0744*/ 	.word	0x00000000
        /*0748*/ 	.short	0x010a
        /*074a*/ 	.byte	0x3f
	.zero		1


	//   ....[112]....
        /*074c*/ 	.word	0x00007e60
        /*0750*/ 	.word	0x00000002
        /*0754*/ 	.word	0x00000000
        /*0758*/ 	.short	0x010a
        /*075a*/ 	.byte	0x3f
	.zero		1


	//   ....[113]....
        /*075c*/ 	.word	0x00007f10
        /*0760*/ 	.word	0x00000002
        /*0764*/ 	.word	0x00000000
        /*0768*/ 	.short	0x010a
        /*076a*/ 	.byte	0x3f
	.zero		1


	//   ....[114]....
        /*076c*/ 	.word	0x00007fc0
        /*0770*/ 	.word	0x00000002
        /*0774*/ 	.word	0x00000000
        /*0778*/ 	.short	0x010a
        /*077a*/ 	.byte	0x3f
	.zero		1


	//   ....[115]....
        /*077c*/ 	.word	0x00008070
        /*0780*/ 	.word	0x00000003
        /*0784*/ 	.word	0x00000000
        /*0788*/ 	.short	0x010a
        /*078a*/ 	.byte	0x3f
	.zero		1


	//----- nvinfo : EIATTR_NUM_MBARRIERS
	.align		4
.L_26:
        /*078c*/ 	.byte	0x03, 0x38
        /*078e*/ 	.short	0x004a


	//----- nvinfo : EIATTR_EXIT_INSTR_OFFSETS
	.align		4
        /*0790*/ 	.byte	0x04, 0x1c
        /*0792*/ 	.short	(.L_28 - .L_27)


	//   ....[0]....
.L_27:
        /*0794*/ 	.word	0x00000b40


	//   ....[1]....
        /*0798*/ 	.word	0x00001560


	//   ....[2]....
        /*079c*/ 	.word	0x00004d10


	//   ....[3]....
        /*07a0*/ 	.word	0x00004d30


	//   ....[4]....
        /*07a4*/ 	.word	0x00005d70


	//   ....[5]....
        /*07a8*/ 	.word	0x00005d90


	//   ....[6]....
        /*07ac*/ 	.word	0x00005db0


	//   ....[7]....
        /*07b0*/ 	.word	0x000066b0


	//   ....[8]....
        /*07b4*/ 	.word	0x000080a0


	//----- nvinfo : EIATTR_MAX_THREADS
	.align		4
.L_28:
        /*07b8*/ 	.byte	0x04, 0x05
        /*07ba*/ 	.short	(.L_30 - .L_29)
.L_29:
        /*07bc*/ 	.word	0x00000100
        /*07c0*/ 	.word	0x00000001
        /*07c4*/ 	.word	0x00000001


	//----- nvinfo : EIATTR_CRS_STACK_SIZE
	.align		4
.L_30:
        /*07c8*/ 	.byte	0x04, 0x1e
        /*07ca*/ 	.short	(.L_32 - .L_31)
.L_31:
        /*07cc*/ 	.word	0x00000000


	//----- nvinfo : EIATTR_CBANK_PARAM_SIZE
	.align		4
.L_32:
        /*07d0*/ 	.byte	0x03, 0x19
        /*07d2*/ 	.short	0x0470


	//----- nvinfo : EIATTR_PARAM_CBANK
	.align		4
        /*07d4*/ 	.byte	0x04, 0x0a
        /*07d6*/ 	.short	(.L_34 - .L_33)
	.align		4
.L_33:
        /*07d8*/ 	.word	index@(.nv.constant0._ZN7cutlass13device_kernelINS_4conv6kernel13ConvUniversalINS1_16ConvProblemShapeILNS1_8OperatorE0ELi3EEENS1_10collective14CollectiveConvINS1_46MainloopSm90TmaGmmaWarpSpecializedImplicitGemmILS5_0ELi37ELi3EN4cute5tupleIJNSA_1CILi1EEESD_SD_EEENS1_36KernelImplicitTmaWarpSpecializedSm90ELi1EEENSB_IJNSC_ILi128EEENSC_ILi64EEENSB_IJNSC_ILi32EEEEEEEEENS_12float_e4m3_tESM_NSA_8TiledMMAINSA_8MMA_AtomIJNSA_4SM904GMMA30MMA_64x64x32_F32E4M3E4M3_SS_TNILNSQ_7ScaleInE1ELSS_1EEEEEENSA_6LayoutISE_NSB_IJNSC_ILi0EEESW_SW_EEEEENSB_IJNSA_10UnderscoreESZ_SZ_EEEEENS7_6detail26Sm90ImplicitGemmTileTraitsINSA_20SM90_TMA_LOAD_IM2COLENSA_14ComposedLayoutINSA_7SwizzleILi1ELi4ELi3EEENSA_18smem_ptr_flag_bitsILi8EEENSV_INSB_IJNSB_IJNSC_ILi8EEENSC_ILi16EEEEEENSB_IJSJ_SD_EEENSB_IJSD_NSC_ILi37EEEEEEEEENSB_IJNSB_IJSJ_NSC_ILi256EEEEEENSB_IJSD_SW_EEENSB_IJSW_NSC_ILi4096EEEEEEEEEEEEEvEENS13_INSA_13SM90_TMA_LOADENS15_IS17_S19_NSV_INSB_IJNSB_IJS1A_S1A_EEES1D_S1F_EEENSB_IJS1I_S1J_NSB_IJSW_NSC_ILi2048EEEEEEEEEEEEEvEEEENS_8epilogue10collective6detail29Sm90TmaWarpSpecializedAdapterINS21_15DefaultEpilogueISM_NSB_IJNSB_IJllllEEESD_SW_EEES26_NS20_6thread17LinearCombinationISM_Li1EffLNS27_9ScaleType4KindE0ELNS_15FloatRoundStyleE2ESM_EENS_4gemm15EpilogueDefaultEEEEEvvEEEEvNT_6ParamsE)
        /*07dc*/ 	.short	0x0210
        /*07de*/ 	.short	0x0470


	//----- nvinfo : EIATTR_SW_WAR
	.align		4
.L_34:
        /*07e0*/ 	.byte	0x04, 0x36
        /*07e2*/ 	.short	(.L_36 - .L_35)
.L_35:
        /*07e4*/ 	.word	0x00000008
.L_36:


//--------------------- .nv.callgraph             --------------------------
	.section	.nv.callgraph,"",@"SHT_CUDA_CALLGRAPH"
	.align	4
	.sectionentsize	8
	.align		4
        /*0000*/ 	.word	0x00000000
	.align		4
        /*0004*/ 	.word	0xffffffff
	.align		4
        /*0008*/ 	.word	0x00000000
	.align		4
        /*000c*/ 	.word	0xfffffffe
	.align		4
        /*0010*/ 	.word	0x00000000
	.align		4
        /*0014*/ 	.word	0xfffffffd
	.align		4
        /*0018*/ 	.word	0x00000000
	.align		4
        /*001c*/ 	.word	0xfffffffc


//--------------------- .nv.constant4             --------------------------
	.section	.nv.constant4,"a",@progbits
	.align	8
	.align		8
.nv.constant4:
        /*0000*/ 	.dword	_ZN39_INTERNAL_9f6c60ff_4_k_cu_d55eabca_26704cuda3std3__45__cpo5beginE
	.align		8
        /*0008*/ 	.dword	_ZN39_INTERNAL_9f6c60ff_4_k_cu_d55eabca_26704cuda3std3__45__cpo3endE
	.align		8
        /*0010*/ 	.dword	_ZN39_INTERNAL_9f6c60ff_4_k_cu_d55eabca_26704cuda3std3__45__cpo6cbeginE
	.align		8
        /*0018*/ 	.dword	_ZN39_INTERNAL_9f6c60ff_4_k_cu_d55eabca_26704cuda3std3__45__cpo4cendE
	.align		8
        /*0020*/ 	.dword	_ZN39_INTERNAL_9f6c60ff_4_k_cu_d55eabca_26704cuda3std3__441_GLOBAL__N__9f6c60ff_4_k_cu_d55eabca_26706ignoreE
	.align		8
        /*0028*/ 	.dword	_ZN39_INTERNAL_9f6c60ff_4_k_cu_d55eabca_26704cuda3std3__419piecewise_constructE
	.align		8
        /*0030*/ 	.dword	_ZN39_INTERNAL_9f6c60ff_4_k_cu_d55eabca_26704cuda3std3__48in_placeE
	.align		8
        /*0038*/ 	.dword	_ZN39_INTERNAL_9f6c60ff_4_k_cu_d55eabca_26704cuda3std6ranges3__45__cpo4swapE
	.align		8
        /*0040*/ 	.dword	_ZN39_INTERNAL_9f6c60ff_4_k_cu_d55eabca_26704cuda3std6ranges3__45__cpo9iter_moveE
	.align		8
        /*0048*/ 	.dword	_ZN39_INTERNAL_9f6c60ff_4_k_cu_d55eabca_26704cute7productE
	.align		8
        /*0050*/ 	.dword	_ZN39_INTERNAL_9f6c60ff_4_k_cu_d55eabca_26704cute1_E


//--------------------- .text._ZN7cutlass13device_kernelINS_4conv6kernel13ConvUniversalINS1_16ConvProblemShapeILNS1_8OperatorE0ELi3EEENS1_10collective14CollectiveConvINS1_46MainloopSm90TmaGmmaWarpSpecializedImplicitGemmILS5_0ELi37ELi3EN4cute5tupleIJNSA_1CILi1EEESD_SD_EEENS1_36KernelImplicitTmaWarpSpecializedSm90ELi1EEENSB_IJNSC_ILi128EEENSC_ILi64EEENSB_IJNSC_ILi32EEEEEEEEENS_12float_e4m3_tESM_NSA_8TiledMMAINSA_8MMA_AtomIJNSA_4SM904GMMA30MMA_64x64x32_F32E4M3E4M3_SS_TNILNSQ_7ScaleInE1ELSS_1EEEEEENSA_6LayoutISE_NSB_IJNSC_ILi0EEESW_SW_EEEEENSB_IJNSA_10UnderscoreESZ_SZ_EEEEENS7_6detail26Sm90ImplicitGemmTileTraitsINSA_20SM90_TMA_LOAD_IM2COLENSA_14ComposedLayoutINSA_7SwizzleILi1ELi4ELi3EEENSA_18smem_ptr_flag_bitsILi8EEENSV_INSB_IJNSB_IJNSC_ILi8EEENSC_ILi16EEEEEENSB_IJSJ_SD_EEENSB_IJSD_NSC_ILi37EEEEEEEEENSB_IJNSB_IJSJ_NSC_ILi256EEEEEENSB_IJSD_SW_EEENSB_IJSW_NSC_ILi4096EEEEEEEEEEEEEvEENS13_INSA_13SM90_TMA_LOADENS15_IS17_S19_NSV_INSB_IJNSB_IJS1A_S1A_EEES1D_S1F_EEENSB_IJS1I_S1J_NSB_IJSW_NSC_ILi2048EEEEEEEEEEEEEvEEEENS_8epilogue10collective6detail29Sm90TmaWarpSpecializedAdapterINS21_15DefaultEpilogueISM_NSB_IJNSB_IJllllEEESD_SW_EEES26_NS20_6thread17LinearCombinationISM_Li1EffLNS27_9ScaleType4KindE0ELNS_15FloatRoundStyleE2ESM_EENS_4gemm15EpilogueDefaultEEEEEvvEEEEvNT_6ParamsE --------------------------
	.section	.text._ZN7cutlass13device_kernelINS_4conv6kernel13ConvUniversalINS1_16ConvProblemShapeILNS1_8OperatorE0ELi3EEENS1_10collective14CollectiveConvINS1_46MainloopSm90TmaGmmaWarpSpecializedImplicitGemmILS5_0ELi37ELi3EN4cute5tupleIJNSA_1CILi1EEESD_SD_EEENS1_36KernelImplicitTmaWarpSpecializedSm90ELi1EEENSB_IJNSC_ILi128EEENSC_ILi64EEENSB_IJNSC_ILi32EEEEEEEEENS_12float_e4m3_tESM_NSA_8TiledMMAINSA_8MMA_AtomIJNSA_4SM904GMMA30MMA_64x64x32_F32E4M3E4M3_SS_TNILNSQ_7ScaleInE1ELSS_1EEEEEENSA_6LayoutISE_NSB_IJNSC_ILi0EEESW_SW_EEEEENSB_IJNSA_10UnderscoreESZ_SZ_EEEEENS7_6detail26Sm90ImplicitGemmTileTraitsINSA_20SM90_TMA_LOAD_IM2COLENSA_14ComposedLayoutINSA_7SwizzleILi1ELi4ELi3EEENSA_18smem_ptr_flag_bitsILi8EEENSV_INSB_IJNSB_IJNSC_ILi8EEENSC_ILi16EEEEEENSB_IJSJ_SD_EEENSB_IJSD_NSC_ILi37EEEEEEEEENSB_IJNSB_IJSJ_NSC_ILi256EEEEEENSB_IJSD_SW_EEENSB_IJSW_NSC_ILi4096EEEEEEEEEEEEEvEENS13_INSA_13SM90_TMA_LOADENS15_IS17_S19_NSV_INSB_IJNSB_IJS1A_S1A_EEES1D_S1F_EEENSB_IJS1I_S1J_NSB_IJSW_NSC_ILi2048EEEEEEEEEEEEEvEEEENS_8epilogue10collective6detail29Sm90TmaWarpSpecializedAdapterINS21_15DefaultEpilogueISM_NSB_IJNSB_IJllllEEESD_SW_EEES26_NS20_6thread17LinearCombinationISM_Li1EffLNS27_9ScaleType4KindE0ELNS_15FloatRoundStyleE2ESM_EENS_4gemm15EpilogueDefaultEEEEEvvEEEEvNT_6ParamsE,"ax",@progbits
	.align	128
.text._ZN7cutlass13device_kernelINS_4conv6kernel13ConvUniversalINS1_16ConvProblemShapeILNS1_8OperatorE0ELi3EEENS1_10collective14CollectiveConvINS1_46MainloopSm90TmaGmmaWarpSpecializedImplicitGemmILS5_0ELi37ELi3EN4cute5tupleIJNSA_1CILi1EEESD_SD_EEENS1_36KernelImplicitTmaWarpSpecializedSm90ELi1EEENSB_IJNSC_ILi128EEENSC_ILi64EEENSB_IJNSC_ILi32EEEEEEEEENS_12float_e4m3_tESM_NSA_8TiledMMAINSA_8MMA_AtomIJNSA_4SM904GMMA30MMA_64x64x32_F32E4M3E4M3_SS_TNILNSQ_7ScaleInE1ELSS_1EEEEEENSA_6LayoutISE_NSB_IJNSC_ILi0EEESW_SW_EEEEENSB_IJNSA_10UnderscoreESZ_SZ_EEEEENS7_6detail26Sm90ImplicitGemmTileTraitsINSA_20SM90_TMA_LOAD_IM2COLENSA_14ComposedLayoutINSA_7SwizzleILi1ELi4ELi3EEENSA_18smem_ptr_flag_bitsILi8EEENSV_INSB_IJNSB_IJNSC_ILi8EEENSC_ILi16EEEEEENSB_IJSJ_SD_EEENSB_IJSD_NSC_ILi37EEEEEEEEENSB_IJNSB_IJSJ_NSC_ILi256EEEEEENSB_IJSD_SW_EEENSB_IJSW_NSC_ILi4096EEEEEEEEEEEEEvEENS13_INSA_13SM90_TMA_LOADENS15_IS17_S19_NSV_INSB_IJNSB_IJS1A_S1A_EEES1D_S1F_EEENSB_IJS1I_S1J_NSB_IJSW_NSC_ILi2048EEEEEEEEEEEEEvEEEENS_8epilogue10collective6detail29Sm90TmaWarpSpecializedAdapterINS21_15DefaultEpilogueISM_NSB_IJNSB_IJllllEEESD_SW_EEES26_NS20_6thread17LinearCombinationISM_Li1EffLNS27_9ScaleType4KindE0ELNS_15FloatRoundStyleE2ESM_EENS_4gemm15EpilogueDefaultEEEEEvvEEEEvNT_6ParamsE:
        .type           _ZN7cutlass13device_kernelINS_4conv6kernel13ConvUniversalINS1_16ConvProblemShapeILNS1_8OperatorE0ELi3EEENS1_10collective14CollectiveConvINS1_46MainloopSm90TmaGmmaWarpSpecializedImplicitGemmILS5_0ELi37ELi3EN4cute5tupleIJNSA_1CILi1EEESD_SD_EEENS1_36KernelImplicitTmaWarpSpecializedSm90ELi1EEENSB_IJNSC_ILi128EEENSC_ILi64EEENSB_IJNSC_ILi32EEEEEEEEENS_12float_e4m3_tESM_NSA_8TiledMMAINSA_8MMA_AtomIJNSA_4SM904GMMA30MMA_64x64x32_F32E4M3E4M3_SS_TNILNSQ_7ScaleInE1ELSS_1EEEEEENSA_6LayoutISE_NSB_IJNSC_ILi0EEESW_SW_EEEEENSB_IJNSA_10UnderscoreESZ_SZ_EEEEENS7_6detail26Sm90ImplicitGemmTileTraitsINSA_20SM90_TMA_LOAD_IM2COLENSA_14ComposedLayoutINSA_7SwizzleILi1ELi4ELi3EEENSA_18smem_ptr_flag_bitsILi8EEENSV_INSB_IJNSB_IJNSC_ILi8EEENSC_ILi16EEEEEENSB_IJSJ_SD_EEENSB_IJSD_NSC_ILi37EEEEEEEEENSB_IJNSB_IJSJ_NSC_ILi256EEEEEENSB_IJSD_SW_EEENSB_IJSW_NSC_ILi4096EEEEEEEEEEEEEvEENS13_INSA_13SM90_TMA_LOADENS15_IS17_S19_NSV_INSB_IJNSB_IJS1A_S1A_EEES1D_S1F_EEENSB_IJS1I_S1J_NSB_IJSW_NSC_ILi2048EEEEEEEEEEEEEvEEEENS_8epilogue10collective6detail29Sm90TmaWarpSpecializedAdapterINS21_15DefaultEpilogueISM_NSB_IJNSB_IJllllEEESD_SW_EEES26_NS20_6thread17LinearCombinationISM_Li1EffLNS27_9ScaleType4KindE0ELNS_15FloatRoundStyleE2ESM_EENS_4gemm15EpilogueDefaultEEEEEvvEEEEvNT_6ParamsE,@function
        .size           _ZN7cutlass13device_kernelINS_4conv6kernel13ConvUniversalINS1_16ConvProblemShapeILNS1_8OperatorE0ELi3EEENS1_10collective14CollectiveConvINS1_46MainloopSm90TmaGmmaWarpSpecializedImplicitGemmILS5_0ELi37ELi3EN4cute5tupleIJNSA_1CILi1EEESD_SD_EEENS1_36KernelImplicitTmaWarpSpecializedSm90ELi1EEENSB_IJNSC_ILi128EEENSC_ILi64EEENSB_IJNSC_ILi32EEEEEEEEENS_12float_e4m3_tESM_NSA_8TiledMMAINSA_8MMA_AtomIJNSA_4SM904GMMA30MMA_64x64x32_F32E4M3E4M3_SS_TNILNSQ_7ScaleInE1ELSS_1EEEEEENSA_6LayoutISE_NSB_IJNSC_ILi0EEESW_SW_EEEEENSB_IJNSA_10UnderscoreESZ_SZ_EEEEENS7_6detail26Sm90ImplicitGemmTileTraitsINSA_20SM90_TMA_LOAD_IM2COLENSA_14ComposedLayoutINSA_7SwizzleILi1ELi4ELi3EEENSA_18smem_ptr_flag_bitsILi8EEENSV_INSB_IJNSB_IJNSC_ILi8EEENSC_ILi16EEEEEENSB_IJSJ_SD_EEENSB_IJSD_NSC_ILi37EEEEEEEEENSB_IJNSB_IJSJ_NSC_ILi256EEEEEENSB_IJSD_SW_EEENSB_IJSW_NSC_ILi4096EEEEEEEEEEEEEvEENS13_INSA_13SM90_TMA_LOADENS15_IS17_S19_NSV_INSB_IJNSB_IJS1A_S1A_EEES1D_S1F_EEENSB_IJS1I_S1J_NSB_IJSW_NSC_ILi2048EEEEEEEEEEEEEvEEEENS_8epilogue10collective6detail29Sm90TmaWarpSpecializedAdapterINS21_15DefaultEpilogueISM_NSB_IJNSB_IJllllEEESD_SW_EEES26_NS20_6thread17LinearCombinationISM_Li1EffLNS27_9ScaleType4KindE0ELNS_15FloatRoundStyleE2ESM_EENS_4gemm15EpilogueDefaultEEEEEvvEEEEvNT_6ParamsE,(.L_x_197 - _ZN7cutlass13device_kernelINS_4conv6kernel13ConvUniversalINS1_16ConvProblemShapeILNS1_8OperatorE0ELi3EEENS1_10collective14CollectiveConvINS1_46MainloopSm90TmaGmmaWarpSpecializedImplicitGemmILS5_0ELi37ELi3EN4cute5tupleIJNSA_1CILi1EEESD_SD_EEENS1_36KernelImplicitTmaWarpSpecializedSm90ELi1EEENSB_IJNSC_ILi128EEENSC_ILi64EEENSB_IJNSC_ILi32EEEEEEEEENS_12float_e4m3_tESM_NSA_8TiledMMAINSA_8MMA_AtomIJNSA_4SM904GMMA30MMA_64x64x32_F32E4M3E4M3_SS_TNILNSQ_7ScaleInE1ELSS_1EEEEEENSA_6LayoutISE_NSB_IJNSC_ILi0EEESW_SW_EEEEENSB_IJNSA_10UnderscoreESZ_SZ_EEEEENS7_6detail26Sm90ImplicitGemmTileTraitsINSA_20SM90_TMA_LOAD_IM2COLENSA_14ComposedLayoutINSA_7SwizzleILi1ELi4ELi3EEENSA_18smem_ptr_flag_bitsILi8EEENSV_INSB_IJNSB_IJNSC_ILi8EEENSC_ILi16EEEEEENSB_IJSJ_SD_EEENSB_IJSD_NSC_ILi37EEEEEEEEENSB_IJNSB_IJSJ_NSC_ILi256EEEEEENSB_IJSD_SW_EEENSB_IJSW_NSC_ILi4096EEEEEEEEEEEEEvEENS13_INSA_13SM90_TMA_LOADENS15_IS17_S19_NSV_INSB_IJNSB_IJS1A_S1A_EEES1D_S1F_EEENSB_IJS1I_S1J_NSB_IJSW_NSC_ILi2048EEEEEEEEEEEEEvEEEENS_8epilogue10collective6detail29Sm90TmaWarpSpecializedAdapterINS21_15DefaultEpilogueISM_NSB_IJNSB_IJllllEEESD_SW_EEES26_NS20_6thread17LinearCombinationISM_Li1EffLNS27_9ScaleType4KindE0ELNS_15FloatRoundStyleE2ESM_EENS_4gemm15EpilogueDefaultEEEEEvvEEEEvNT_6ParamsE)
        .other          _ZN7cutlass13device_kernelINS_4conv6kernel13ConvUniversalINS1_16ConvProblemShapeILNS1_8OperatorE0ELi3EEENS1_10collective14CollectiveConvINS1_46MainloopSm90TmaGmmaWarpSpecializedImplicitGemmILS5_0ELi37ELi3EN4cute5tupleIJNSA_1CILi1EEESD_SD_EEENS1_36KernelImplicitTmaWarpSpecializedSm90ELi1EEENSB_IJNSC_ILi128EEENSC_ILi64EEENSB_IJNSC_ILi32EEEEEEEEENS_12float_e4m3_tESM_NSA_8TiledMMAINSA_8MMA_AtomIJNSA_4SM904GMMA30MMA_64x64x32_F32E4M3E4M3_SS_TNILNSQ_7ScaleInE1ELSS_1EEEEEENSA_6LayoutISE_NSB_IJNSC_ILi0EEESW_SW_EEEEENSB_IJNSA_10UnderscoreESZ_SZ_EEEEENS7_6detail26Sm90ImplicitGemmTileTraitsINSA_20SM90_TMA_LOAD_IM2COLENSA_14ComposedLayoutINSA_7SwizzleILi1ELi4ELi3EEENSA_18smem_ptr_flag_bitsILi8EEENSV_INSB_IJNSB_IJNSC_ILi8EEENSC_ILi16EEEEEENSB_IJSJ_SD_EEENSB_IJSD_NSC_ILi37EEEEEEEEENSB_IJNSB_IJSJ_NSC_ILi256EEEEEENSB_IJSD_SW_EEENSB_IJSW_NSC_ILi4096EEEEEEEEEEEEEvEENS13_INSA_13SM90_TMA_LOADENS15_IS17_S19_NSV_INSB_IJNSB_IJS1A_S1A_EEES1D_S1F_EEENSB_IJS1I_S1J_NSB_IJSW_NSC_ILi2048EEEEEEEEEEEEEvEEEENS_8epilogue10collective6detail29Sm90TmaWarpSpecializedAdapterINS21_15DefaultEpilogueISM_NSB_IJNSB_IJllllEEESD_SW_EEES26_NS20_6thread17LinearCombinationISM_Li1EffLNS27_9ScaleType4KindE0ELNS_15FloatRoundStyleE2ESM_EENS_4gemm15EpilogueDefaultEEEEEvvEEEEvNT_6ParamsE,@"STO_CUDA_ENTRY STV_DEFAULT"
_ZN7cutlass13device_kernelINS_4conv6kernel13ConvUniversalINS1_16ConvProblemShapeILNS1_8OperatorE0ELi3EEENS1_10collective14CollectiveConvINS1_46MainloopSm90TmaGmmaWarpSpecializedImplicitGemmILS5_0ELi37ELi3EN4cute5tupleIJNSA_1CILi1EEESD_SD_EEENS1_36KernelImplicitTmaWarpSpecializedSm90ELi1EEENSB_IJNSC_ILi128EEENSC_ILi64EEENSB_IJNSC_ILi32EEEEEEEEENS_12float_e4m3_tESM_NSA_8TiledMMAINSA_8MMA_AtomIJNSA_4SM904GMMA30MMA_64x64x32_F32E4M3E4M3_SS_TNILNSQ_7ScaleInE1ELSS_1EEEEEENSA_6LayoutISE_NSB_IJNSC_ILi0EEESW_SW_EEEEENSB_IJNSA_10UnderscoreESZ_SZ_EEEEENS7_6detail26Sm90ImplicitGemmTileTraitsINSA_20SM90_TMA_LOAD_IM2COLENSA_14ComposedLayoutINSA_7SwizzleILi1ELi4ELi3EEENSA_18smem_ptr_flag_bitsILi8EEENSV_INSB_IJNSB_IJNSC_ILi8EEENSC_ILi16EEEEEENSB_IJSJ_SD_EEENSB_IJSD_NSC_ILi37EEEEEEEEENSB_IJNSB_IJSJ_NSC_ILi256EEEEEENSB_IJSD_SW_EEENSB_IJSW_NSC_ILi4096EEEEEEEEEEEEEvEENS13_INSA_13SM90_TMA_LOADENS15_IS17_S19_NSV_INSB_IJNSB_IJS1A_S1A_EEES1D_S1F_EEENSB_IJS1I_S1J_NSB_IJSW_NSC_ILi2048EEEEEEEEEEEEEvEEEENS_8epilogue10collective6detail29Sm90TmaWarpSpecializedAdapterINS21_15DefaultEpilogueISM_NSB_IJNSB_IJllllEEESD_SW_EEES26_NS20_6thread17LinearCombinationISM_Li1EffLNS27_9ScaleType4KindE0ELNS_15FloatRoundStyleE2ESM_EENS_4gemm15EpilogueDefaultEEEEEvvEEEEvNT_6ParamsE:
[----:B------:R-:W-:Y:S01]  /*0000*/  LDC R1, c[0x0][0x28] ;  /* 0x00000a00ff017b82 */ /* 0x000fe20000000800 */
[----:B------:R-:W0:Y:S01]  /*0010*/  S2R R11, SR_TID.X ;  /* 0x00000000000b7919 */ /* 0x000e220000002100 */
[----:B------:R-:W-:Y:S01]  /*0020*/  ELECT P0, URZ, PT ;  /* 0x00000000003f782f */ /* 0x000fe20003800000 */
[----:B------:R-:W-:Y:S01]  /*0030*/  BSSY B0, `(.L_x_0) ;  /* 0x000000f000007945 */ /* 0x000fe20003800000 */
[--C-:B0-----:R-:W-:Y:S02]  /*0040*/  SHF.R.U32.HI R0, RZ, 0x5, R11.reuse ;  /* 0x00000005ff007819 */ /* 0x101fe4000001160b */
[----:B------:R-:W-:-:S03]  /*0050*/  SHF.R.U32.HI R3, RZ, 0x7, R11 ;  /* 0x00000007ff037819 */ /* 0x000fc6000001160b */
[----:B------:R-:W0:Y:S04]  /*0060*/  SHFL.IDX PT, R2, R0, RZ, 0x1f ;  /* 0x00001fff00027589 */ /* 0x000e2800000e0000 */
[----:B------:R1:W2:Y:S01]  /*0070*/  SHFL.IDX PT, R7, R3, RZ, 0x1f ;  /* 0x00001fff03077589 */ /* 0x0002a200000e0000 */
[----:B0-----:R-:W-:-:S13]  /*0080*/  ISETP.NE.OR P0, PT, R2, RZ, !P0 ;  /* 0x000000ff0200720c */ /* 0x001fda0004705670 */
[----:B-12---:R-:W-:Y:S05]  /*0090*/  @P0 BRA `(.L_x_1) ;  /* 0x0000000000200947 */ /* 0x006fea0003800000 */
[----:B------:R-:W-:Y:S02]  /*00a0*/  ULDC.64 UR4, c[0x0][0x198] ;  /* 0x0000660000047ab9 */ /* 0x000fe40000000a00 */
[----:B------:R-:W-:Y:S02]  /*00b0*/  UIADD3 UR6, UP0, UR4, 0xf0, URZ ;  /* 0x000000f004067890 */ /* 0x000fe4000ff1e03f */
[----:B------:R-:W-:Y:S02]  /*00c0*/  UIADD3 UR4, UP1, UR4, 0x270, URZ ;  /* 0x0000027004047890 */ /* 0x000fe4000ff3e03f */
[----:B------:R-:W-:Y:S02]  /*00d0*/  UIADD3.X UR7, URZ, UR5, URZ, UP0, !UPT ;  /* 0x000000053f077290 */ /* 0x000fe400087fe43f */
[----:B------:R-:W-:-:S07]  /*00e0*/  UIADD3.X UR5, URZ, UR5, URZ, UP1, !UPT ;  /* 0x000000053f057290 */ /* 0x000fce0008ffe43f */
[----:B------:R0:W-:Y:S02]  /*00f0*/  UTMACCTL.PF [UR6] ;  /* 0x00000000060079b9 */ /* 0x0001e40008040000 */
[----:B------:R0:W-:Y:S02]  /*0100*/  UTMACCTL.PF [UR4] ;  /* 0x00000000040079b9 */ /* 0x0001e40008040000 */
[----:B0-----:R-:W-:Y:S01]  /*0110*/  NOP ;  /* 0x0000000000007918 */ /* 0x001fe20000000000 */
.L_x_1:
[----:B------:R-:W-:Y:S05]  /*0120*/  BSYNC B0 ;  /* 0x0000000000007941 */ /* 0x000fea0003800000 */
.L_x_0:
[----:B------:R-:W0:Y:S01]  /*0130*/  SHFL.IDX PT, R0, R0, RZ, 0x1f ;  /* 0x00001fff00007589 */ /* 0x000e2200000e0000 */
[----:B------:R-:W-:-:S04]  /*0140*/  SHF.R.S32.HI R3, RZ, 0x1f, R2 ;  /* 0x0000001fff037819 */ /* 0x000fc80000011402 */
[----:B------:R-:W-:Y:S02]  /*0150*/  LEA.HI R3, R3, R2, RZ, 0x2 ;  /* 0x0000000203037211 */ /* 0x000fe400078f10ff */
[----:B0-----:R-:W-:-:S13]  /*0160*/  ISETP.NE.AND P0, PT, R0, RZ, PT ;  /* 0x000000ff0000720c */ /* 0x001fda0003f05270 */
[----:B------:R-:W-:Y:S05]  /*0170*/  @P0 BRA `(.L_x_2) ;  /* 0x00000004006c0947 */ /* 0x000fea0003800000 */
[----:B------:R-:W-:Y:S01]  /*0180*/  ELECT P0, URZ, PT ;  /* 0x00000000003f782f */ /* 0x000fe20003800000 */
[----:B------:R-:W-:-:S12]  /*0190*/  BSSY B0, `(.L_x_2) ;  /* 0x0000059000007945 */ /* 0x000fd80003800000 */
[----:B------:R-:W-:Y:S05]  /*01a0*/  @!P0 BRA `(.L_x_3) ;  /* 0x00000004005c8947 */ /* 0x000fea0003800000 */
[----:B------:R-:W0:Y:S01]  /*01b0*/  S2UR UR8, SR_CgaCtaId ;  /* 0x00000000000879c3 */ /* 0x000e220000008800 */
[----:B------:R-:W-:Y:S01]  /*01c0*/  UMOV UR4, 0x400 ;  /* 0x0000040000047882 */ /* 0x000fe20000000000 */
[----:B------:R-:W-:Y:S01]  /*01d0*/  UMOV UR5, 0x1 ;  /* 0x0000000100057882 */ /* 0x000fe20000000000 */
[----:B------:R-:W-:Y:S02]  /*01e0*/  UMOV UR6, 0x80 ;  /* 0x0000008000067882 */ /* 0x000fe40000000000 */
[----:B------:R-:W-:-:S04]  /*01f0*/  UIADD3 UR6, -UR6, 0x100000, URZ ;  /* 0x0010000006067890 */ /* 0x000fc8000fffe13f */
[----:B------:R-:W-:Y:S02]  /*0200*/  USHF.L.U32 UR7, UR6, 0xb, URZ ;  /* 0x0000000b06077899 */ /* 0x000fe4000800063f */
[----:B------:R-:W-:Y:S02]  /*0210*/  USHF.L.U32 UR6, UR6, 0x1, URZ ;  /* 0x0000000106067899 */ /* 0x000fe4000800063f */
[----:B0-----:R-:W-:Y:S02]  /*0220*/  ULEA UR8, UR8, UR4, 0x18 ;  /* 0x0000000408087291 */ /* 0x001fe4000f8ec03f */
[----:B------:R-:W-:-:S04]  /*0230*/  UIADD3 UR4, -UR5, 0x100000, URZ ;  /* 0x0010000005047890 */ /* 0x000fc8000fffe13f */
[----:B------:R-:W-:Y:S02]  /*0240*/  USHF.L.U32 UR5, UR4, 0xb, URZ ;  /* 0x0000000b04057899 */ /* 0x000fe4000800063f */
[----:B------:R-:W-:Y:S01]  /*0250*/  USHF.L.U32 UR4, UR4, 0x1, URZ ;  /* 0x0000000104047899 */ /* 0x000fe2000800063f */
[----:B------:R-:W0:Y:S11]  /*0260*/  FENCE.VIEW.ASYNC.S ;  /* 0x00000000000073c6 */ /* 0x000e360000000000 */
[----:B0-----:R0:W1:Y:S01]  /*0270*/  SYNCS.EXCH.64 URZ, [UR8+0x37800], UR4 ;  /* 0x03780004083f75b2 */ /* 0x0010620008000100 */
[----:B------:R0:W2:Y:S01]  /*0280*/  SYNCS.EXCH.64 URZ, [UR8+0x37928], UR6 ;  /* 0x03792806083f75b2 */ /* 0x0000a20008000100 */
[----:B------:R0:W3:Y:S01]  /*0290*/  SYNCS.EXCH.64 URZ, [UR8+0x37808], UR4 ;  /* 0x03780804083f75b2 */ /* 0x0000e20008000100 */
[----:B------:R0:W4:Y:S01]  /*02a0*/  SYNCS.EXCH.64 URZ, [UR8+0x37930], UR6 ;  /* 0x03793006083f75b2 */ /* 0x0001220008000100 */
[----:B------:R0:W0:Y:S01]  /*02b0*/  SYNCS.EXCH.64 URZ, [UR8+0x37810], UR4 ;  /* 0x03781004083f75b2 */ /* 0x0000220008000100 */
        /* <DEDUP_REMOVED lines=69> */
[----:B-1234-:R-:W-:Y:S01]  /*0710*/  NOP ;  /* 0x0000000000007918 */ /* 0x01efe20000000000 */
.L_x_3:
[----:B0-----:R-:W-:Y:S05]  /*0720*/  BSYNC B0 ;  /* 0x0000000000007941 */ /* 0x001fea0003800000 */
.L_x_2:
[----:B------:R-:W-:Y:S01]  /*0730*/  ULDC.64 UR4, c[0x0][0x618] ;  /* 0x0001860000047ab9 */ /* 0x000fe20000000a00 */
[----:B------:R-:W-:Y:S01]  /*0740*/  LOP3.LUT R3, R3, 0xfffffffc, RZ, 0xc0, !PT ;  /* 0xfffffffc03037812 */ /* 0x000fe200078ec0ff */
[----:B------:R-:W-:Y:S01]  /*0750*/  NOP ;  /* 0x0000000000007918 */ /* 0x000fe20000000000 */
[----:B------:R-:W-:Y:S01]  /*0760*/  ISETP.NE.U32.AND P0, PT, RZ, UR4, PT ;  /* 0x00000004ff007c0c */ /* 0x000fe2000bf05070 */
[----:B------:R-:W-:Y:S01]  /*0770*/  NOP ;  /* 0x0000000000007918 */ /* 0x000fe20000000000 */
[----:B------:R-:W-:Y:S01]  /*0780*/  SHF.R.S32.HI R0, RZ, 0x1f, R11 ;  /* 0x0000001fff007819 */ /* 0x000fe2000001140b */
[----:B------:R-:W-:Y:S01]  /*0790*/  IMAD.IADD R6, R2, 0x1, -R3 ;  /* 0x0000000102067824 */ /* 0x000fe200078e0a03 */
[----:B------:R-:W-:Y:S01]  /*07a0*/  BAR.SYNC.DEFER_BLOCKING 0x0 ;  /* 0x0000000000007b1d */ /* 0x000fe20000010000 */
[----:B------:R-:W-:Y:S02]  /*07b0*/  ISETP.NE.AND.EX P0, PT, RZ, UR5, PT, P0 ;  /* 0x00000005ff007c0c */ /* 0x000fe4000bf05300 */
[----:B------:R-:W-:-:S02]  /*07c0*/  LEA.HI R0, R0, R11, RZ, 0x7 ;  /* 0x0000000b00007211 */ /* 0x000fc400078f38ff */
[C---:B------:R-:W-:Y:S01]  /*07d0*/  LOP3.LUT P1, RZ, R7.reuse, R6, RZ, 0xfc, !PT ;  /* 0x0000000607ff7212 */ /* 0x040fe2000782fcff */
[----:B------:R-:W-:Y:S01]  /*07e0*/  ULDC.64 UR12, c[0x0][0x208] ;  /* 0x00008200000c7ab9 */ /* 0x000fe20000000a00 */
[----:B------:R-:W-:Y:S02]  /*07f0*/  LOP3.LUT R0, R0, 0xffffff80, RZ, 0xc0, !PT ;  /* 0xffffff8000007812 */ /* 0x000fe400078ec0ff */
[----:B------:R-:W-:Y:S02]  /*0800*/  ISETP.NE.AND P2, PT, R7, 0x1, PT ;  /* 0x000000010700780c */ /* 0x000fe40003f45270 */
[----:B------:R-:W-:Y:S01]  /*0810*/  SEL R3, RZ, 0x1, P1 ;  /* 0x00000001ff037807 */ /* 0x000fe20000800000 */
[----:B------:R-:W-:-:S03]  /*0820*/  IMAD.IADD R2, R11, 0x1, -R0 ;  /* 0x000000010b027824 */ /* 0x000fc600078e0a00 */
[----:B------:R-:W-:Y:S01]  /*0830*/  SEL R3, R3, 0x2, P2 ;  /* 0x0000000203037807 */ /* 0x000fe20001000000 */
[----:B------:R-:W-:Y:S06]  /*0840*/  @!P0 BRA `(.L_x_4) ;  /* 0x00000000001c8947 */ /* 0x000fec0003800000 */
[----:B------:R-:W0:Y:S02]  /*0850*/  LDC.64 R4, c[0x0][0x618] ;  /* 0x00018600ff047b82 */ /* 0x000e240000000a00 */
[----:B0-----:R-:W2:Y:S02]  /*0860*/  LDG.E.64 R4, desc[UR12][R4.64] ;  /* 0x0000000c04047981 */ /* 0x001ea4000c1e1b00 */
[----:B--2---:R-:W-:-:S04]  /*0870*/  ISETP.NE.U32.AND P0, PT, R4, RZ, PT ;  /* 0x000000ff0400720c */ /* 0x004fc80003f05070 */
[----:B------:R-:W-:-:S13]  /*0880*/  ISETP.NE.AND.EX P0, PT, R5, RZ, PT, P0 ;  /* 0x000000ff0500720c */ /* 0x000fda0003f05300 */
[----:B------:R-:W-:Y:S05]  /*0890*/  @!P0 BRA `(.L_x_4) ;  /* 0x0000000000088947 */ /* 0x000fea0003800000 */
[----:B------:R2:W5:Y:S01]  /*08a0*/  LD.E R8, desc[UR12][R4.64] ;  /* 0x0000000c04087980 */ /* 0x000562000c101900 */
[----:B------:R-:W-:Y:S05]  /*08b0*/  BRA `(.L_x_5) ;  /* 0x0000000000207947 */ /* 0x000fea0003800000 */
.L_x_4:
[----:B------:R-:W-:Y:S02]  /*08c0*/  ULDC.64 UR4, c[0x0][0x608] ;  /* 0x0001820000047ab9 */ /* 0x000fe40000000a00 */
[----:B------:R-:W-:-:S04]  /*08d0*/  ISETP.NE.U32.AND P0, PT, RZ, UR4, PT ;  /* 0x00000004ff007c0c */ /* 0x000fc8000bf05070 */
[----:B------:R-:W-:-:S13]  /*08e0*/  ISETP.NE.AND.EX P0, PT, RZ, UR5, PT, P0 ;  /* 0x00000005ff007c0c */ /* 0x000fda000bf05300 */
[----:B------:R-:W-:Y:S05]  /*08f0*/  @!P0 BRA `(.L_x_6) ;  /* 0x00000000000c8947 */ /* 0x000fea0003800000 */
[----:B------:R-:W0:Y:S02]  /*0900*/  LDC.64 R8, c[0x0][0x608] ;  /* 0x00018200ff087b82 */ /* 0x000e240000000a00 */
[----:B0-----:R0:W5:Y:S01]  /*0910*/  LDG.E R8, desc[UR12][R8.64] ;  /* 0x0000000c08087981 */ /* 0x001162000c1e1900 */
[----:B------:R-:W-:Y:S05]  /*0920*/  BRA `(.L_x_5) ;  /* 0x0000000000047947 */ /* 0x000fea0003800000 */
.L_x_6:
[----:B------:R-:W1:Y:S02]  /*0930*/  LDC R8, c[0x0][0x600] ;  /* 0x00018000ff087b82 */ /* 0x000e640000000800 */
.L_x_5:
[----:B------:R-:W-:Y:S02]  /*0940*/  ULDC.64 UR4, c[0x0][0x620] ;  /* 0x0001880000047ab9 */ /* 0x000fe40000000a00 */
[----:B------:R-:W-:-:S04]  /*0950*/  ISETP.NE.U32.AND P0, PT, RZ, UR4, PT ;  /* 0x00000004ff007c0c */ /* 0x000fc8000bf05070 */
[----:B------:R-:W-:-:S13]  /*0960*/  ISETP.NE.AND.EX P0, PT, RZ, UR5, PT, P0 ;  /* 0x00000005ff007c0c */ /* 0x000fda000bf05300 */
[----:B------:R-:W-:Y:S05]  /*0970*/  @!P0 BRA `(.L_x_7) ;  /* 0x00000000001c8947 */ /* 0x000fea0003800000 */
[----:B--2---:R-:W2:Y:S02]  /*0980*/  LDC.64 R4, c[0x0][0x620] ;  /* 0x00018800ff047b82 */ /* 0x004ea40000000a00 */
[----:B--2---:R-:W2:Y:S02]  /*0990*/  LDG.E.64 R4, desc[UR12][R4.64] ;  /* 0x0000000c04047981 */ /* 0x004ea4000c1e1b00 */
[----:B--2---:R-:W-:-:S04]  /*09a0*/  ISETP.NE.U32.AND P0, PT, R4, RZ, PT ;  /* 0x000000ff0400720c */ /* 0x004fc80003f05070 */
[----:B------:R-:W-:-:S13]  /*09b0*/  ISETP.NE.AND.EX P0, PT, R5, RZ, PT, P0 ;  /* 0x000000ff0500720c */ /* 0x000fda0003f05300 */
[----:B------:R-:W-:Y:S05]  /*09c0*/  @!P0 BRA `(.L_x_7) ;  /* 0x0000000000088947 */ /* 0x000fea0003800000 */
[----:B------:R2:W5:Y:S01]  /*09d0*/  LD.E R0, desc[UR12][R4.64] ;  /* 0x0000000c04007980 */ /* 0x000562000c101900 */
[----:B------:R-:W-:Y:S05]  /*09e0*/  BRA `(.L_x_8) ;  /* 0x0000000000207947 */ /* 0x000fea0003800000 */
.L_x_7:
[----:B------:R-:W-:Y:S02]  /*09f0*/  ULDC.64 UR4, c[0x0][0x610] ;  /* 0x0001840000047ab9 */ /* 0x000fe40000000a00 */
[----:B------:R-:W-:-:S04]  /*0a00*/  ISETP.NE.U32.AND P0, PT, RZ, UR4, PT ;  /* 0x00000004ff007c0c */ /* 0x000fc8000bf05070 */
[----:B------:R-:W-:-:S13]  /*0a10*/  ISETP.NE.AND.EX P0, PT, RZ, UR5, PT, P0 ;  /* 0x00000005ff007c0c */ /* 0x000fda000bf05300 */
[----:B------:R-:W-:Y:S05]  /*0a20*/  @!P0 BRA `(.L_x_9) ;  /* 0x00000000000c8947 */ /* 0x000fea0003800000 */
[----:B--2---:R-:W2:Y:S02]  /*0a30*/  LDC.64 R4, c[0x0][0x610] ;  /* 0x00018400ff047b82 */ /* 0x004ea40000000a00 */
[----:B--2---:R4:W5:Y:S01]  /*0a40*/  LDG.E R0, desc[UR12][R4.64] ;  /* 0x0000000c04007981 */ /* 0x004962000c1e1900 */
[----:B------:R-:W-:Y:S05]  /*0a50*/  BRA `(.L_x_8) ;  /* 0x0000000000047947 */ /* 0x000fea0003800000 */
.L_x_9:
[----:B------:R-:W3:Y:S02]  /*0a60*/  LDC R0, c[0x0][0x604] ;  /* 0x00018100ff007b82 */ /* 0x000ee40000000800 */
.L_x_8:
[----:B--2-4-:R-:W2:Y:S01]  /*0a70*/  LDC R4, c[0x0][0x3e8] ;  /* 0x0000fa00ff047b82 */ /* 0x014ea20000000800 */
[----:B------:R-:W-:Y:S01]  /*0a80*/  ULDC UR4, c[0x0][0x3dc] ;  /* 0x0000f70000047ab9 */ /* 0x000fe20000000800 */
[----:B------:R-:W-:Y:S01]  /*0a90*/  ISETP.NE.AND P0, PT, R7, RZ, PT ;  /* 0x000000ff0700720c */ /* 0x000fe20003f05270 */
[----:B------:R-:W-:Y:S01]  /*0aa0*/  UIADD3 UR4, UR4, 0x1f, URZ ;  /* 0x0000001f04047890 */ /* 0x000fe2000fffe03f */
[----:B------:R-:W-:-:S03]  /*0ab0*/  ULDC.64 UR6, c[0x0][0x3e0] ;  /* 0x0000f80000067ab9 */ /* 0x000fc60000000a00 */
[----:B------:R-:W-:Y:S02]  /*0ac0*/  USHF.R.S32.HI UR5, URZ, 0x1f, UR4 ;  /* 0x0000001f3f057899 */ /* 0x000fe40008011404 */
[----:B------:R-:W-:Y:S02]  /*0ad0*/  UIMAD UR6, UR7, UR6, URZ ;  /* 0x00000006070672a4 */ /* 0x000fe4000f8e023f */
[----:B------:R-:W-:-:S04]  /*0ae0*/  ULEA.HI UR5, UR5, UR4, URZ, 0x5 ;  /* 0x0000000405057291 */ /* 0x000fc8000f8f283f */
[----:B------:R-:W-:Y:S01]  /*0af0*/  USHF.R.S32.HI UR15, URZ, 0x5, UR5 ;  /* 0x000000053f0f7899 */ /* 0x000fe20008011405 */
[----:B--2---:R-:W-:-:S05]  /*0b00*/  IMAD R4, R4, UR6, RZ ;  /* 0x0000000604047c24 */ /* 0x004fca000f8e02ff */
[----:B------:R-:W-:Y:S01]  /*0b10*/  IMAD R4, R4, UR15, RZ ;  /* 0x0000000f04047c24 */ /* 0x000fe2000f8e02ff */
[----:B------:R-:W-:Y:S06]  /*0b20*/  @!P0 BRA `(.L_x_10) ;  /* 0x00000050009c8947 */ /* 0x000fec0003800000 */
[----:B------:R-:W-:-:S13]  /*0b30*/  ISETP.NE.AND P0, PT, R7, 0x1, PT ;  /* 0x000000010700780c */ /* 0x000fda0003f05270 */
[----:B------:R-:W-:Y:S05]  /*0b40*/  @P0 EXIT ;  /* 0x000000000000094d */ /* 0x000fea0003800000 */
[----:B------:R-:W-:Y:S01]  /*0b50*/  ISETP.GE.AND P0, PT, R4, 0x1, PT ;  /* 0x000000010400780c */ /* 0x000fe20003f06270 */
[----:B------:R-:W-:Y:S01]  /*0b60*/  UMOV UR4, URZ ;  /* 0x0000003f00047c82 */ /* 0x000fe20008000000 */
[----:B------:R-:W-:Y:S02]  /*0b70*/  CS2R R54, SRZ ;  /* 0x0000000000367805 */ /* 0x000fe4000001ff00 */
[----:B------:R-:W-:Y:S02]  /*0b80*/  CS2R R56, SRZ ;  /* 0x0000000000387805 */ /* 0x000fe4000001ff00 */
[----:B------:R-:W-:Y:S02]  /*0b90*/  CS2R R58, SRZ ;  /* 0x00000000003a7805 */ /* 0x000fe4000001ff00 */
[----:B------:R-:W-:Y:S02]  /*0ba0*/  CS2R R60, SRZ ;  /* 0x00000000003c7805 */ /* 0x000fe4000001ff00 */
[----:B------:R-:W-:-:S02]  /*0bb0*/  CS2R R62, SRZ ;  /* 0x00000000003e7805 */ /* 0x000fc4000001ff00 */
[----:B------:R-:W-:Y:S02]  /*0bc0*/  CS2R R64, SRZ ;  /* 0x0000000000407805 */ /* 0x000fe4000001ff00 */
        /* <DEDUP_REMOVED lines=25> */
[----:B------:R-:W-:Y:S01]  /*0d60*/  CS2R R52, SRZ ;  /* 0x0000000000347805 */ /* 0x000fe2000001ff00 */
[----:B------:R-:W-:Y:S06]  /*0d70*/  @!P0 BRA `(.L_x_11) ;  /* 0x0000000000748947 */ /* 0x000fec0003800000 */
[----:B------:R-:W-:-:S04]  /*0d80*/  LOP3.LUT R5, R3, 0x1, RZ, 0xfc, !PT ;  /* 0x0000000103057812 */ /* 0x000fc800078efcff */
[----:B------:R-:W-:-:S13]  /*0d90*/  ISETP.NE.AND P1, PT, R5, 0x3, PT ;  /* 0x000000030500780c */ /* 0x000fda0003f25270 */
[----:B------:R-:W-:Y:S05]  /*0da0*/  @!P1 BRA `(.L_x_12) ;  /* 0x0000000000049947 */ /* 0x000fea0003800000 */
[----:B------:R-:W-:Y:S01]  /*0db0*/  BPT.TRAP 0x1 ;  /* 0x000000040000795c */ /* 0x000fe20000300000 */
.L_x_12:
[----:B------:R-:W2:Y:S01]  /*0dc0*/  S2UR UR5, SR_CgaCtaId ;  /* 0x00000000000579c3 */ /* 0x000ea20000008800 */
[----:B------:R-:W-:Y:S01]  /*0dd0*/  SHF.L.U32 R5, RZ, 0x1f, RZ ;  /* 0x0000001fff057819 */ /* 0x000fe200000006ff */
[----:B------:R-:W-:Y:S02]  /*0de0*/  UMOV UR4, 0x400 ;  /* 0x0000040000047882 */ /* 0x000fe40000000000 */
[----:B--2---:R-:W-:-:S12]  /*0df0*/  ULEA UR4, UR5, UR4, 0x18 ;  /* 0x0000000405047291 */ /* 0x004fd8000f8ec03f */
.L_x_13:
[----:B--2---:R-:W-:-:S04]  /*0e00*/  IMAD.U32 R6, RZ, RZ, UR4 ;  /* 0x00000004ff067e24 */ /* 0x004fc8000f8e00ff */
[----:B------:R2:W4:Y:S03]  /*0e10*/  SYNCS.PHASECHK.TRANS64.TRYWAIT P1, [R6+URZ+0x37800], R5 ;  /* 0x03780005060075a7 */ /* 0x000526000802017f */
[----:B----4-:R-:W-:Y:S05]  /*0e20*/  @!P1 NANOSLEEP.SYNCS 0x989680 ;  /* 0x009896800000995d */ /* 0x010fea0003900000 */
[----:B------:R-:W4:Y:S02]  /*0e30*/  @!P1 SYNCS.PHASECHK.TRANS64 P1, [R6+URZ+0x37800], R5 ;  /* 0x03780005060095a7 */ /* 0x000f24000802007f */
[----:B----4-:R-:W-:Y:S05]  /*0e40*/  @!P1 BRA `(.L_x_13) ;  /* 0xfffffffc00ec9947 */ /* 0x010fea000383ffff */
[----:B------:R-:W-:Y:S01]  /*0e50*/  UIADD3 UR5, UR4, 0x25000, URZ ;  /* 0x0002500004057890 */ /* 0x000fe2000fffe03f */
[----:B------:R-:W-:Y:S01]  /*0e60*/  WARPGROUP.ARRIVE ;  /* 0x00000000000079c5 */ /* 0x000fe20000000000 */
[----:B------:R-:W-:Y:S02]  /*0e70*/  USHF.R.U32.HI UR4, URZ, 0x4, UR4 ;  /* 0x000000043f047899 */ /* 0x000fe40008011604 */
[----:B------:R-:W-:Y:S02]  /*0e80*/  USHF.R.U32.HI UR5, URZ, 0x4, UR5 ;  /* 0x000000043f057899 */ /* 0x000fe40008011605 */
[----:B------:R-:W-:Y:S02]  /*0e90*/  ULOP3.LUT UR4, UR4, 0x3fff, URZ, 0xc0, !UPT ;  /* 0x00003fff04047892 */ /* 0x000fe4000f8ec03f */
[----:B------:R-:W-:Y:S02]  /*0ea0*/  ULOP3.LUT UR5, UR5, 0x3fff, URZ, 0xc0, !UPT ;  /* 0x00003fff05057892 */ /* 0x000fe4000f8ec03f */
[----:B------:R-:W-:-:S02]  /*0eb0*/  ULOP3.LUT UR4, UR4, 0x10000, URZ, 0xfc, !UPT ;  /* 0x0001000004047892 */ /* 0x000fc4000f8efc3f */
[----:B------:R-:W-:Y:S02]  /*0ec0*/  ULOP3.LUT UR6, UR5, 0x10000, URZ, 0xfc, !UPT ;  /* 0x0001000005067892 */ /* 0x000fe4000f8efc3f */
[----:B------:R-:W-:Y:S01]  /*0ed0*/  UIADD3 UR8, UR4, 0x80, URZ ;  /* 0x0000008004087890 */ /* 0x000fe2000fffe03f */
[----:B------:R-:W-:Y:S01]  /*0ee0*/  UMOV UR5, 0xc0000010 ;  /* 0xc000001000057882 */ /* 0x000fe20000000000 */
[----:B------:R-:W-:-:S05]  /*0ef0*/  UMOV UR7, 0xc0000010 ;  /* 0xc000001000077882 */ /* 0x000fca0000000000 */
[----:B------:R-:W-:Y:S01]  /*0f00*/  QGMMA.64x64x32.F32.E4M3.E4M3 R56, gdesc[UR4], RZ, !UPT ;  /* 0x00e00000043879f3 */ /* 0x000fe2000c7008ff */
[----:B------:R-:W-:Y:S01]  /*0f10*/  UMOV UR4, UR8 ;  /* 0x0000000800047c82 */ /* 0x000fe20008000000 */
[----:B------:R-:W-:Y:S02]  /*0f20*/  UMOV UR5, 0xc0000010 ;  /* 0xc000001000057882 */ /* 0x000fe40000000000 */
[----:B------:R-:W-:Y:S01]  /*0f30*/  QGMMA.64x64x32.F32.E4M3.E4M3 R24, gdesc[UR4], RZ, !UPT, gsb0 ;  /* 0x00e00000041879f3 */ /* 0x000fe2000c0008ff */
[----:B------:R-:W-:-:S05]  /*0f40*/  UMOV UR4, 0x1 ;  /* 0x0000000100047882 */ /* 0x000fca0000000000 */
.L_x_11:
[----:B--2---:R-:W-:-:S05]  /*0f50*/  VIMNMX R5, R4, 0x1, PT ;  /* 0x0000000104057848 */ /* 0x004fca0003fe0100 */
[----:B------:R-:W-:-:S05]  /*0f60*/  IMAD.IADD R7, R4, 0x1, -R5 ;  /* 0x0000000104077824 */ /* 0x000fca00078e0a05 */
[----:B------:R-:W-:-:S13]  /*0f70*/  ISETP.GE.AND P1, PT, R7, 0x1, PT ;  /* 0x000000010700780c */ /* 0x000fda0003f26270 */
[----:B------:R-:W-:Y:S05]  /*0f80*/  @!P1 BRA `(.L_x_14) ;  /* 0x0000000000ec9947 */ /* 0x000fea0003800000 */
[----:B------:R-:W2:Y:S01]  /*0f90*/  S2UR UR6, SR_CgaCtaId ;  /* 0x00000000000679c3 */ /* 0x000ea20000008800 */
[----:B------:R-:W-:Y:S01]  /*0fa0*/  UMOV UR5, 0x400 ;  /* 0x0000040000057882 */ /* 0x000fe20000000000 */
[----:B------:R-:W-:Y:S01]  /*0fb0*/  LOP3.LUT R5, RZ, R4, RZ, 0x33, !PT ;  /* 0x00000004ff057212 */ /* 0x000fe200078e33ff */
[----:B0-----:R-:W-:Y:S01]  /*0fc0*/  IMAD.MOV.U32 R9, RZ, RZ, RZ ;  /* 0x000000ffff097224 */ /* 0x001fe200078e00ff */
[----:B------:R-:W-:Y:S01]  /*0fd0*/  LOP3.LUT R10, R3, 0x1, RZ, 0xfc, !PT ;  /* 0x00000001030a7812 */ /* 0x000fe200078efcff */
[----:B------:R-:W-:Y:S01]  /*0fe0*/  UISETP.NE.U32.AND UP0, UPT, UR4, URZ, UPT ;  /* 0x0000003f0400728c */ /* 0x000fe2000bf05070 */
[----:B------:R-:W-:-:S04]  /*0ff0*/  VIMNMX R5, R5, -0x2, !PT ;  /* 0xfffffffe05057848 */ /* 0x000fc80007fe0100 */
[----:B------:R-:W-:Y:S01]  /*1000*/  IADD3 R4, R5, 0x2, R4 ;  /* 0x0000000205047810 */ /* 0x000fe20007ffe004 */
[----:B--2---:R-:W-:-:S04]  /*1010*/  ULEA UR7, UR6, UR5, 0x18 ;  /* 0x0000000506077291 */ /* 0x004fc8000f8ec03f */
[----:B------:R-:W-:Y:S02]  /*1020*/  UIADD3 UR5, UR7, 0x25000, URZ ;  /* 0x0002500007057890 */ /* 0x000fe4000fffe03f */
[----:B------:R-:W-:Y:S02]  /*1030*/  USHF.R.U32.HI UR6, URZ, 0x4, UR7 ;  /* 0x000000043f067899 */ /* 0x000fe40008011607 */
[----:B------:R-:W-:Y:S02]  /*1040*/  USHF.R.U32.HI UR5, URZ, 0x4, UR5 ;  /* 0x000000043f057899 */ /* 0x000fe40008011605 */
[----:B------:R-:W-:Y:S02]  /*1050*/  ULOP3.LUT UR6, UR6, 0x3fff, URZ, 0xc0, !UPT ;  /* 0x00003fff06067892 */ /* 0x000fe4000f8ec03f */
[----:B------:R-:W-:Y:S02]  /*1060*/  ULOP3.LUT UR5, UR5, 0x3fff, URZ, 0xc0, !UPT ;  /* 0x00003fff05057892 */ /* 0x000fe4000f8ec03f */
[----:B------:R-:W-:-:S02]  /*1070*/  ULOP3.LUT UR15, UR6, 0x10000, URZ, 0xfc, !UPT ;  /* 0x00010000060f7892 */ /* 0x000fc4000f8efc3f */
[----:B------:R-:W-:-:S03]  /*1080*/  ULOP3.LUT UR14, UR5, 0x10000, URZ, 0xfc, !UPT ;  /* 0x00010000050e7892 */ /* 0x000fc6000f8efc3f */
[----:B------:R-:W-:-:S09]  /*1090*/  UMOV UR5, URZ ;  /* 0x0000003f00057c82 */ /* 0x000fd20008000000 */
.L_x_19:
[----:B------:R-:W-:-:S13]  /*10a0*/  ISETP.NE.AND P2, PT, R10, 0x3, PT ;  /* 0x000000030a00780c */ /* 0x000fda0003f45270 */
[----:B0-----:R-:W-:Y:S05]  /*10b0*/  @!P2 BRA `(.L_x_15) ;  /* 0x000000000004a947 */ /* 0x001fea0003800000 */
[----:B------:R-:W-:Y:S01]  /*10c0*/  BPT.TRAP 0x1 ;  /* 0x000000040000795c */ /* 0x000fe20000300000 */
.L_x_15:
[----:B------:R-:W-:Y:S01]  /*10d0*/  SHF.L.U32 R5, R9, 0x1f, RZ ;  /* 0x0000001f09057819 */ /* 0x000fe200000006ff */
[----:B------:R-:W-:-:S12]  /*10e0*/  ULEA UR6, UR4, UR7, 0x3 ;  /* 0x0000000704067291 */ /* 0x000fd8000f8e183f */
.L_x_16:
[----:B0-----:R-:W-:-:S04]  /*10f0*/  IMAD.U32 R6, RZ, RZ, UR6 ;  /* 0x00000006ff067e24 */ /* 0x001fc8000f8e00ff */
[----:B------:R0:W2:Y:S03]  /*1100*/  SYNCS.PHASECHK.TRANS64.TRYWAIT P1, [R6+URZ+0x37800], R5 ;  /* 0x03780005060075a7 */ /* 0x0000a6000802017f */
[----:B--2---:R-:W-:Y:S05]  /*1110*/  @!P1 NANOSLEEP.SYNCS 0x989680 ;  /* 0x009896800000995d */ /* 0x004fea0003900000 */
[----:B------:R-:W2:Y:S02]  /*1120*/  @!P1 SYNCS.PHASECHK.TRANS64 P1, [R6+URZ+0x37800], R5 ;  /* 0x03780005060095a7 */ /* 0x000ea4000802007f */
[----:B--2---:R-:W-:Y:S05]  /*1130*/  @!P1 BRA `(.L_x_16) ;  /* 0xfffffffc00ec9947 */ /* 0x004fea000383ffff */
[----:B------:R-:W-:Y:S01]  /*1140*/  ULEA UR8, UR4, UR15, 0x8 ;  /* 0x0000000f04087291 */ /* 0x000fe2000f8e403f */
[----:B------:R-:W-:Y:S01]  /*1150*/  WARPGROUP.ARRIVE ;  /* 0x00000000000079c5 */ /* 0x000fe20000000000 */
[----:B------:R-:W-:Y:S02]  /*1160*/  ULEA UR10, UR4, UR14, 0x7 ;  /* 0x0000000e040a7291 */ /* 0x000fe4000f8e383f */
[----:B------:R-:W-:Y:S01]  /*1170*/  UIADD3 UR6, UR8, 0x80, URZ ;  /* 0x0000008008067890 */ /* 0x000fe2000fffe03f */
[----:B------:R-:W-:Y:S01]  /*1180*/  UMOV UR11, 0xc0000010 ;  /* 0xc0000010000b7882 */ /* 0x000fe20000000000 */
[----:B------:R-:W-:-:S05]  /*1190*/  UMOV UR9, 0xc0000010 ;  /* 0xc000001000097882 */ /* 0x000fca0000000000 */
[----:B------:R-:W-:Y:S01]  /*11a0*/  QGMMA.64x64x32.F32.E4M3.E4M3 R56, gdesc[UR8], R56, UP0 ;  /* 0x00e00000083879f3 */ /* 0x000fe2000bf00838 */
[----:B------:R-:W-:Y:S01]  /*11b0*/  UMOV UR8, UR6 ;  /* 0x0000000600087c82 */ /* 0x000fe20008000000 */
[----:B------:R-:W-:Y:S02]  /*11c0*/  UMOV UR9, 0xc0000010 ;  /* 0xc000001000097882 */ /* 0x000fe40000000000 */
[----:B------:R-:W-:Y:S03]  /*11d0*/  QGMMA.64x64x32.F32.E4M3.E4M3 R24, gdesc[UR8], R24, UP0, gsb0 ;  /* 0x00e00000081879f3 */ /* 0x000fe6000b800818 */
[----:B------:R-:W-:Y:S02]  /*11e0*/  WARPGROUP.DEPBAR.LE gsb0, 0x1 ;  /* 0x00008000000079c5 */ /* 0x000fe40000010100 */
[----:B------:R-:W-:Y:S05]  /*11f0*/  @!P2 BRA `(.L_x_17) ;  /* 0x000000000004a947 */ /* 0x000fea0003800000 */
[----:B------:R-:W-:Y:S01]  /*1200*/  BPT.TRAP 0x1 ;  /* 0x000000040000795c */ /* 0x000fe20000300000 */
.L_x_17:
[----:B------:R-:W-:Y:S01]  /*1210*/  ULEA UR6, UR5, UR7, 0x3 ;  /* 0x0000000705067291 */ /* 0x000fe2000f8e183f */
[----:B------:R-:W-:-:S03]  /*1220*/  ISETP.GT.U32.AND P1, PT, R3, 0x1, PT ;  /* 0x000000010300780c */ /* 0x000fc60003f24070 */
[----:B------:R-:W-:-:S04]  /*1230*/  UIADD3 UR6, UR6, 0x37928, URZ ;  /* 0x0003792806067890 */ /* 0x000fc8000fffe03f */
[----:B------:R-:W-:-:S09]  /*1240*/  UPRMT UR6, URZ, 0x654, UR6 ;  /* 0x000006543f067896 */ /* 0x000fd20008000006 */
[----:B------:R-:W-:Y:S01]  /*1250*/  SYNCS.ARRIVE.TRANS64.RED.A1T0 RZ, [UR6], RZ ;  /* 0x000000ffffff79a7 */ /* 0x000fe20008100406 */
[----:B------:R-:W-:Y:S05]  /*1260*/  @P1 BRA `(.L_x_18) ;  /* 0x0000000000041947 */ /* 0x000fea0003800000 */
[----:B------:R-:W-:Y:S01]  /*1270*/  BPT.TRAP 0x1 ;  /* 0x000000040000795c */ /* 0x000fe20000300000 */
.L_x_18:
[----:B------:R-:W-:Y:S01]  /*1280*/  VIADD R4, R4, 0xffffffff ;  /* 0xffffffff04047836 */ /* 0x000fe20000000000 */
[----:B------:R-:W-:Y:S02]  /*1290*/  UIADD3 UR4, UR4, 0x1, URZ ;  /* 0x0000000104047890 */ /* 0x000fe4000fffe03f */
[----:B------:R-:W-:Y:S02]  /*12a0*/  UIADD3 UR5, UR5, 0x1, URZ ;  /* 0x0000000105057890 */ /* 0x000fe4000fffe03f */
[----:B------:R-:W-:Y:S01]  /*12b0*/  ISETP.GT.AND P1, PT, R4, 0x1, PT ;  /* 0x000000010400780c */ /* 0x000fe20003f24270 */
[----:B------:R-:W-:Y:S02]  /*12c0*/  UISETP.NE.AND UP0, UPT, UR4, 0x25, UPT ;  /* 0x000000250400788c */ /* 0x000fe4000bf05270 */
[----:B------:R-:W-:Y:S02]  /*12d0*/  UISETP.NE.AND UP1, UPT, UR5, 0x25, UPT ;  /* 0x000000250500788c */ /* 0x000fe4000bf25270 */
[----:B------:R-:W-:-:S02]  /*12e0*/  USEL UR6, URZ, 0x1, UP0 ;  /* 0x000000013f067887 */ /* 0x000fc40008000000 */
[----:B------:R-:W-:Y:S02]  /*12f0*/  USEL UR4, UR4, URZ, UP0 ;  /* 0x0000003f04047287 */ /* 0x000fe40008000000 */
[----:B------:R-:W-:Y:S02]  /*1300*/  USEL UR5, UR5, URZ, UP1 ;  /* 0x0000003f05057287 */ /* 0x000fe40008800000 */
[----:B------:R-:W-:Y:S01]  /*1310*/  UPLOP3.LUT UP0, UPT, UPT, UPT, UPT, 0x80, 0x0 ;  /* 0x000000000000789c */ /* 0x000fe20003f0f070 */
[----:B------:R-:W-:Y:S01]  /*1320*/  LOP3.LUT R9, R9, UR6, RZ, 0x3c, !PT ;  /* 0x0000000609097c12 */ /* 0x000fe2000f8e3cff */
[----:B------:R-:W-:Y:S09]  /*1330*/  @P1 BRA `(.L_x_19) ;  /* 0xfffffffc00581947 */ /* 0x000ff2000383ffff */
.L_x_14:
[----:B------:R-:W-:Y:S02]  /*1340*/  WARPGROUP.DEPBAR.LE gsb0, 0x0 ;  /* 0x00008000000079c5 */ /* 0x000fe40000010000 */
[----:B------:R-:W-:Y:S05]  /*1350*/  @!P0 BRA `(.L_x_20) ;  /* 0x00000000004c8947 */ /* 0x000fea0003800000 */
[----:B------:R-:W-:-:S04]  /*1360*/  LOP3.LUT R4, R3, 0x1, RZ, 0xfc, !PT ;  /* 0x0000000103047812 */ /* 0x000fc800078efcff */
[----:B------:R-:W-:-:S13]  /*1370*/  ISETP.NE.AND P0, PT, R4, 0x3, PT ;  /* 0x000000030400780c */ /* 0x000fda0003f05270 */
[----:B------:R-:W-:Y:S05]  /*1380*/  @!P0 BRA `(.L_x_21) ;  /* 0x0000000000048947 */ /* 0x000fea0003800000 */
[----:B------:R-:W-:Y:S01]  /*1390*/  BPT.TRAP 0x1 ;  /* 0x000000040000795c */ /* 0x000fe20000300000 */
.L_x_21:
[----:B0-----:R-:W0:Y:S01]  /*13a0*/  S2R R6, SR_CgaCtaId ;  /* 0x0000000000067919 */ /* 0x001e220000008800 */
[----:B------:R-:W-:Y:S01]  /*13b0*/  IMAD.WIDE.U32 R4, R7, -0x45306eb3, RZ ;  /* 0xbacf914d07047825 */ /* 0x000fe200078e00ff */
[----:B------:R-:W-:-:S03]  /*13c0*/  ISETP.GT.U32.AND P0, PT, R3, 0x1, PT ;  /* 0x000000010300780c */ /* 0x000fc60003f04070 */
[----:B------:R-:W-:-:S05]  /*13d0*/  IMAD.IADD R4, R7, 0x1, -R5 ;  /* 0x0000000107047824 */ /* 0x000fca00078e0a05 */
[----:B------:R-:W-:Y:S02]  /*13e0*/  LEA.HI R4, R4, R5, RZ, 0x1f ;  /* 0x0000000504047211 */ /* 0x000fe400078ff8ff */
[----:B------:R-:W-:Y:S02]  /*13f0*/  MOV R5, 0x400 ;  /* 0x0000040000057802 */ /* 0x000fe40000000f00 */
[----:B------:R-:W-:-:S05]  /*1400*/  SHF.R.U32.HI R4, RZ, 0x5, R4 ;  /* 0x00000005ff047819 */ /* 0x000fca0000011604 */
[----:B------:R-:W-:Y:S01]  /*1410*/  IMAD R4, R4, -0x25, R7 ;  /* 0xffffffdb04047824 */ /* 0x000fe200078e0207 */
[----:B0-----:R-:W-:-:S05]  /*1420*/  LEA R5, R6, R5, 0x18 ;  /* 0x0000000506057211 */ /* 0x001fca00078ec0ff */
[----:B------:R-:W-:-:S04]  /*1430*/  IMAD R4, R4, 0x8, R5 ;  /* 0x0000000804047824 */ /* 0x000fc800078e0205 */
[----:B------:R-:W-:-:S05]  /*1440*/  VIADD R4, R4, 0x37928 ;  /* 0x0003792804047836 */ /* 0x000fca0000000000 */
[----:B------:R-:W-:-:S04]  /*1450*/  PRMT R4, RZ, 0x654, R4 ;  /* 0x00000654ff047816 */ /* 0x000fc80000000004 */
[----:B------:R2:W-:Y:S01]  /*1460*/  SYNCS.ARRIVE.TRANS64.RED.A1T0 RZ, [R4+URZ], RZ ;  /* 0x000000ff04ff79a7 */ /* 0x0005e2000810043f */
[----:B------:R-:W-:Y:S05]  /*1470*/  @P0 BRA `(.L_x_20) ;  /* 0x0000000000040947 */ /* 0x000fea0003800000 */
[----:B------:R-:W-:Y:S01]  /*1480*/  BPT.TRAP 0x1 ;  /* 0x000000040000795c */ /* 0x000fe20000300000 */
.L_x_20:
[----:B0-----:R-:W0:Y:S01]  /*1490*/  S2R R9, SR_CTAID.Y ;  /* 0x0000000000097919 */ /* 0x001e220000002600 */
[----:B------:R-:W-:Y:S01]  /*14a0*/  ULDC.64 UR4, c[0x0][0x280] ;  /* 0x0000a00000047ab9 */ /* 0x000fe20000000a00 */
[----:B------:R-:W-:Y:S01]  /*14b0*/  SHF.R.S32.HI R3, RZ, 0x1f, R2 ;  /* 0x0000001fff037819 */ /* 0x000fe20000011402 */
[----:B------:R-:W4:Y:S03]  /*14c0*/  S2R R7, SR_CTAID.X ;  /* 0x0000000000077919 */ /* 0x000f260000002500 */
[----:B--2---:R-:W-:-:S04]  /*14d0*/  LEA.HI R4, R3, R2, RZ, 0x2 ;  /* 0x0000000203047211 */ /* 0x004fc800078f10ff */
[--C-:B------:R-:W-:Y:S02]  /*14e0*/  SHF.R.S32.HI R14, RZ, 0x2, R4.reuse ;  /* 0x00000002ff0e7819 */ /* 0x100fe40000011404 */
[----:B------:R-:W-:-:S04]  /*14f0*/  SHF.R.S32.HI R5, RZ, 0x1f, R4 ;  /* 0x0000001fff057819 */ /* 0x000fc80000011404 */
[----:B------:R-:W-:-:S04]  /*1500*/  LEA.HI R5, R5, R14, RZ, 0x3 ;  /* 0x0000000e05057211 */ /* 0x000fc800078f18ff */
[----:B------:R-:W-:Y:S01]  /*1510*/  LOP3.LUT R15, R5, 0xfffffff8, RZ, 0xc0, !PT ;  /* 0xfffffff8050f7812 */ /* 0x000fe200078ec0ff */
[----:B0-----:R-:W-:Y:S02]  /*1520*/  IMAD.SHL.U32 R9, R9, 0x40, RZ ;  /* 0x0000004009097824 */ /* 0x001fe400078e00ff */
[----:B----4-:R-:W-:-:S03]  /*1530*/  IMAD.SHL.U32 R12, R7, 0x80, RZ ;  /* 0x00000080070c7824 */ /* 0x010fc600078e00ff */
[----:B------:R-:W-:-:S04]  /*1540*/  ISETP.GE.AND P0, PT, R9, UR5, PT ;  /* 0x0000000509007c0c */ /* 0x000fc8000bf06270 */
[----:B------:R-:W-:-:S13]  /*1550*/  ISETP.GE.OR P0, PT, R12, UR4, P0 ;  /* 0x000000040c007c0c */ /* 0x000fda0008706670 */
[----:B------:R-:W-:Y:S05]  /*1560*/  @P0 EXIT ;  /* 0x000000000000094d */ /* 0x000fea0003800000 */
[----:B------:R-:W0:Y:S01]  /*1570*/  LDC.64 R10, c[0x0][0x658] ;  /* 0x00019600ff0a7b82 */ /* 0x000e220000000a00 */
[----:B------:R-:W-:Y:S01]  /*1580*/  IMAD.IADD R14, R14, 0x1, -R15 ;  /* 0x000000010e0e7824 */ /* 0x000fe200078e0a0f */
[----:B------:R-:W-:Y:S02]  /*1590*/  LOP3.LUT R5, R4, 0x7ffffffc, RZ, 0xc0, !PT ;  /* 0x7ffffffc04057812 */ /* 0x000fe400078ec0ff */
[----:B------:R-:W-:Y:S02]  /*15a0*/  LEA.HI R4, R3, R2, RZ, 0x5 ;  /* 0x0000000203047211 */ /* 0x000fe400078f28ff */
[----:B------:R-:W-:Y:S01]  /*15b0*/  SHF.R.S32.HI R15, RZ, 0x1f, R14 ;  /* 0x0000001fff0f7819 */ /* 0x000fe2000001140e */
[----:B------:R-:W-:-:S04]  /*15c0*/  IMAD.IADD R5, R2, 0x1, -R5 ;  /* 0x0000000102057824 */ /* 0x000fc800078e0a05 */
[----:B------:R-:W-:Y:S02]  /*15d0*/  IMAD.SHL.U32 R6, R5, 0x2, RZ ;  /* 0x0000000205067824 */ /* 0x000fe400078e00ff */
[----:B------:R-:W-:Y:S01]  /*15e0*/  IMAD.WIDE R2, R7, 0x80, R14 ;  /* 0x0000008007027825 */ /* 0x000fe200078e020e */
[----:B------:R-:W-:Y:S02]  /*15f0*/  SHF.R.S32.HI R7, RZ, 0x5, R4 ;  /* 0x00000005ff077819 */ /* 0x000fe40000011404 */
[----:B------:R-:W-:Y:S02]  /*1600*/  SHF.R.S32.HI R16, RZ, 0x1f, R6 ;  /* 0x0000001fff107819 */ /* 0x000fe40000011406 */
[----:B------:R-:W-:Y:S01]  /*1610*/  IADD3 R4, P0, R9, R6, RZ ;  /* 0x0000000609047210 */ /* 0x000fe20007f1e0ff */
[----:B------:R-:W-:-:S03]  /*1620*/  IMAD.WIDE R2, R7, 0x10, R2 ;  /* 0x0000001007027825 */ /* 0x000fc600078e0202 */
[----:B------:R-:W-:Y:S01]  /*1630*/  LEA.HI.X.SX32 R5, R9, R16, 0x1, P0 ;  /* 0x0000001009057211 */ /* 0x000fe200000f0eff */
[----:B------:R-:W-:Y:S01]  /*1640*/  IMAD R13, R7, -0x10, -R12 ;  /* 0xfffffff0070d7824 */ /* 0x000fe200078e0a0c */
[----:B------:R-:W-:Y:S01]  /*1650*/  IADD3 R9, -R6, UR5, -R9 ;  /* 0x0000000506097c10 */ /* 0x000fe2000fffe909 */
[-C--:B0-----:R-:W-:Y:S01]  /*1660*/  IMAD R12, R3, R10.reuse, RZ ;  /* 0x0000000a030c7224 */ /* 0x081fe200078e02ff */
[----:B------:R-:W-:Y:S01]  /*1670*/  SHF.L.U64.HI R18, R10, 0x6, R11 ;  /* 0x000000060a127819 */ /* 0x000fe2000001020b */
[C---:B------:R-:W-:Y:S01]  /*1680*/  IMAD.WIDE.U32 R6, R2.reuse, R10, R4 ;  /* 0x0000000a02067225 */ /* 0x040fe200078e0004 */
[----:B------:R-:W-:Y:S01]  /*1690*/  IADD3 R14, R13, UR4, -R14 ;  /* 0x000000040d0e7c10 */ /* 0x000fe2000fffe80e */
[----:B------:R-:W-:Y:S02]  /*16a0*/  ULDC.64 UR4, c[0x0][0x650] ;  /* 0x0001940000047ab9 */ /* 0x000fe40000000a00 */
[----:B------:R-:W-:Y:S01]  /*16b0*/  IMAD R15, R2, R11, R12 ;  /* 0x0000000b020f7224 */ /* 0x000fe200078e020c */
[C---:B------:R-:W-:Y:S01]  /*16c0*/  LEA R16, P3, R10.reuse, R6, 0x3 ;  /* 0x000000060a107211 */ /* 0x040fe200078618ff */
[----:B------:R-:W-:Y:S01]  /*16d0*/  IMAD.SHL.U32 R13, R10, 0x40, RZ ;  /* 0x000000400a0d7824 */ /* 0x000fe200078e00ff */
[----:B------:R-:W-:Y:S01]  /*16e0*/  IADD3 R12, P0, R6, UR4, RZ ;  /* 0x00000004060c7c10 */ /* 0x000fe2000ff1e0ff */
[----:B------:R-:W-:-:S03]  /*16f0*/  IMAD.IADD R7, R7, 0x1, R15 ;  /* 0x0000000107077824 */ /* 0x000fc600078e020f */
[----:B------:R-:W-:Y:S02]  /*1700*/  IADD3 R6, P1, P2, R6, UR4, R13 ;  /* 0x0000000406067c10 */ /* 0x000fe4000fa3e00d */
[----:B------:R-:W-:Y:S02]  /*1710*/  LEA.HI.X R11, R10, R7, R11, 0x3, P3 ;  /* 0x000000070a0b7211 */ /* 0x000fe400018f1c0b */
[----:B---3-5:R-:W-:Y:S02]  /*1720*/  FSETP.NEU.AND P3, PT, R0, RZ, PT ;  /* 0x000000ff0000720b */ /* 0x028fe40003f6d000 */
[C---:B------:R-:W-:Y:S02]  /*1730*/  IADD3 R10, P5, P6, R16.reuse, UR4, R13 ;  /* 0x00000004100a7c10 */ /* 0x040fe4000febe00d */
[----:B------:R-:W-:Y:S02]  /*1740*/  IADD3 R16, P4, R16, UR4, RZ ;  /* 0x0000000410107c10 */ /* 0x000fe4000ff9e0ff */
[----:B------:R-:W-:-:S02]  /*1750*/  IADD3.X R13, R7, UR5, RZ, P0, !PT ;  /* 0x00000005070d7c10 */ /* 0x000fc400087fe4ff */
[----:B------:R-:W-:Y:S02]  /*1760*/  IADD3.X R17, R11, UR5, RZ, P4, !PT ;  /* 0x000000050b117c10 */ /* 0x000fe4000a7fe4ff */
[--C-:B------:R-:W-:Y:S02]  /*1770*/  IADD3.X R7, R7, UR5, R18.reuse, P1, P2 ;  /* 0x0000000507077c10 */ /* 0x100fe40008fe4412 */
[----:B------:R-:W-:Y:S01]  /*1780*/  IADD3.X R11, R11, UR5, R18, P5, P6 ;  /* 0x000000050b0b7c10 */ /* 0x000fe2000afec412 */
[----:B------:R-:W-:Y:S06]  /*1790*/  @!P3 BRA `(.L_x_22) ;  /* 0x000000340068b947 */ /* 0x000fec0003800000 */
[----:B------:R-:W-:Y:S01]  /*17a0*/  ISETP.GE.AND P1, PT, R14, 0x1, PT ;  /* 0x000000010e00780c */ /* 0x000fe20003f26270 */
[----:B------:R-:W-:Y:S01]  /*17b0*/  ULDC.64 UR4, c[0x0][0x630] ;  /* 0x00018c0000047ab9 */ /* 0x000fe20000000a00 */
[----:B------:R-:W-:Y:S01]  /*17c0*/  ULDC.64 UR6, c[0x0][0x628] ;  /* 0x00018a0000067ab9 */ /* 0x000fe20000000a00 */
[----:B------:R-:W-:Y:S01]  /*17d0*/  IMAD R15, R3, UR4, RZ ;  /* 0x00000004030f7c24 */ /* 0x000fe2000f8e02ff */
[----:B------:R-:W-:Y:S01]  /*17e0*/  ISETP.LT.OR P0, PT, R9, 0x1, !P1 ;  /* 0x000000010900780c */ /* 0x000fe20004f01670 */
[C---:B------:R-:W-:Y:S01]  /*17f0*/  IMAD.WIDE.U32 R18, R2.reuse, UR4, R4 ;  /* 0x0000000402127c25 */ /* 0x040fe2000f8e0004 */
[----:B------:R-:W-:Y:S03]  /*1800*/  BSSY B0, `(.L_x_23) ;  /* 0x0000007000007945 */ /* 0x000fe60003800000 */
[----:B------:R-:W-:Y:S01]  /*1810*/  IMAD R15, R2, UR5, R15 ;  /* 0x00000005020f7c24 */ /* 0x000fe2000f8e020f */
[----:B------:R-:W-:-:S04]  /*1820*/  IADD3 R18, P2, R18, UR6, RZ ;  /* 0x0000000612127c10 */ /* 0x000fc8000ff5e0ff */
[--C-:B------:R-:W-:Y:S02]  /*1830*/  IADD3.X R19, R19, UR7, R15.reuse, P2, !PT ;  /* 0x0000000713137c10 */ /* 0x100fe400097fe40f */
[----:B------:R-:W-:Y:S01]  /*1840*/  PRMT R15, RZ, 0x7610, R15 ;  /* 0x00007610ff0f7816 */ /* 0x000fe2000000000f */
[----:B------:R-:W-:Y:S06]  /*1850*/  @P0 BRA `(.L_x_24) ;  /* 0x0000000000040947 */ /* 0x000fec0003800000 */
[----:B------:R0:W5:Y:S02]  /*1860*/  LDG.E.U8 R15, desc[UR12][R18.64] ;  /* 0x0000000c120f7981 */ /* 0x000164000c1e1100 */
.L_x_24:
[----:B------:R-:W-:Y:S05]  /*1870*/  BSYNC B0 ;  /* 0x0000000000007941 */ /* 0x000fea0003800000 */
.L_x_23:
[----:B-----5:R-:W-:Y:S01]  /*1880*/  LOP3.LUT R15, R15, 0xff, RZ, 0xc0, !PT ;  /* 0x000000ff0f0f7812 */ /* 0x020fe200078ec0ff */
[----:B------:R-:W-:Y:S01]  /*1890*/  BSSY B0, `(.L_x_25) ;  /* 0x000000b000007945 */ /* 0x000fe20003800000 */
[----:B------:R-:W-:Y:S02]  /*18a0*/  ISETP.LT.OR P2, PT, R9, 0x2, !P1 ;  /* 0x000000020900780c */ /* 0x000fe40004f41670 */
[----:B------:R-:W-:-:S05]  /*18b0*/  F2FP.F16.E4M3.UNPACK_B R15, R15 ;  /* 0x0000000fff0f723e */ /* 0x000fca00020006ff */
[----:B------:R-:W-:-:S05]  /*18c0*/  HADD2.F32 R15, -RZ, R15.H0_H0 ;  /* 0x2000000fff0f7230 */ /* 0x000fca0000004100 */
[----:B------:R-:W-:-:S04]  /*18d0*/  FMUL R15, R15, R0 ;  /* 0x000000000f0f7220 */ /* 0x000fc80000400000 */
[----:B-1----:R-:W-:-:S05]  /*18e0*/  FFMA R15, R56, R8, R15 ;  /* 0x00000008380f7223 */ /* 0x002fca000000000f */
[----:B------:R-:W-:Y:S02]  /*18f0*/  F2FP.SATFINITE.E4M3.F32.PACK_AB_MERGE_C R21, RZ, R15, RZ ;  /* 0x0000000fff15723e */ /* 0x000fe400048070ff */
[----:B------:R-:W-:-:S03]  /*1900*/  PRMT R15, RZ, 0x7610, R15 ;  /* 0x00007610ff0f7816 */ /* 0x000fc6000000000f */
[----:B------:R1:W-:Y:S01]  /*1910*/  @!P0 STG.E.U8 desc[UR12][R12.64], R21 ;  /* 0x000000150c008986 */ /* 0x0003e2000c10110c */
[----:B------:R-:W-:Y:S05]  /*1920*/  @P2 BRA `(.L_x_26) ;  /* 0x0000000000042947 */ /* 0x000fea0003800000 */
[----:B------:R2:W5:Y:S02]  /*1930*/  LDG.E.U8 R15, desc[UR12][R18.64+0x1] ;  /* 0x0000010c120f7981 */ /* 0x000564000c1e1100 */
.L_x_26:
[----:B------:R-:W-:Y:S05]  /*1940*/  BSYNC B0 ;  /* 0x0000000000007941 */ /* 0x000fea0003800000 */
.L_x_25:
[----:B-----5:R-:W-:Y:S01]  /*1950*/  LOP3.LUT R15, R15, 0xff, RZ, 0xc0, !PT ;  /* 0x000000ff0f0f7812 */ /* 0x020fe200078ec0ff */
[----:B------:R-:W-:Y:S01]  /*1960*/  BSSY B0, `(.L_x_27) ;  /* 0x0000013000007945 */ /* 0x000fe20003800000 */
[----:B------:R-:W-:Y:S02]  /*1970*/  IADD3 R23, P0, R2, 0x8, RZ ;  /* 0x0000000802177810 */ /* 0x000fe40007f1e0ff */
[----:B------:R-:W-:-:S03]  /*1980*/  F2FP.F16.E4M3.UNPACK_B R15, R15 ;  /* 0x0000000fff0f723e */ /* 0x000fc600020006ff */
[----:B------:R-:W-:Y:S01]  /*1990*/  IMAD.X R56, RZ, RZ, R3, P0 ;  /* 0x000000ffff387224 */ /* 0x000fe200000e0603 */
[----:B------:R-:W-:Y:S01]  /*19a0*/  ISETP.GE.AND P0, PT, R14, 0x9, PT ;  /* 0x000000090e00780c */ /* 0x000fe20003f06270 */
[----:B------:R-:W-:Y:S02]  /*19b0*/  HADD2.F32 R15, -RZ, R15.H0_H0 ;  /* 0x2000000fff0f7230 */ /* 0x000fe40000004100 */
[----:B-1----:R-:W-:Y:S01]  /*19c0*/  IMAD.WIDE.U32 R20, R23, UR4, R4 ;  /* 0x0000000417147c25 */ /* 0x002fe2000f8e0004 */
[----:B------:R-:W-:-:S03]  /*19d0*/  ISETP.LT.OR P3, PT, R9, 0x1, !P0 ;  /* 0x000000010900780c */ /* 0x000fc60004761670 */
[----:B------:R-:W-:Y:S01]  /*19e0*/  FMUL R22, R15, R0 ;  /* 0x000000000f167220 */ /* 0x000fe20000400000 */
[----:B------:R-:W-:Y:S01]  /*19f0*/  IMAD R56, R56, UR4, RZ ;  /* 0x0000000438387c24 */ /* 0x000fe2000f8e02ff */
[----:B------:R-:W-:Y:S02]  /*1a00*/  IADD3 R20, P4, R20, UR6, RZ ;  /* 0x0000000614147c10 */ /* 0x000fe4000ff9e0ff */
[----:B------:R-:W-:Y:S01]  /*1a10*/  FFMA R22, R57, R8, R22 ;  /* 0x0000000839167223 */ /* 0x000fe20000000016 */
[----:B------:R-:W-:Y:S01]  /*1a20*/  IMAD R23, R23, UR5, R56 ;  /* 0x0000000517177c24 */ /* 0x000fe2000f8e0238 */
[----:B------:R-:W-:-:S03]  /*1a30*/  PRMT R15, RZ, 0x7610, R15 ;  /* 0x00007610ff0f7816 */ /* 0x000fc6000000000f */
[----:B------:R-:W-:Y:S02]  /*1a40*/  F2FP.SATFINITE.E4M3.F32.PACK_AB_MERGE_C R57, RZ, R22, RZ ;  /* 0x00000016ff39723e */ /* 0x000fe400048070ff */
[----:B------:R-:W-:-:S03]  /*1a50*/  IADD3.X R21, R21, UR7, R23, P4, !PT ;  /* 0x0000000715157c10 */ /* 0x000fc6000a7fe417 */
[----:B------:R1:W-:Y:S01]  /*1a60*/  @!P2 STG.E.U8 desc[UR12][R12.64+0x1], R57 ;  /* 0x000001390c00a986 */ /* 0x0003e2000c10110c */
[----:B------:R-:W-:Y:S05]  /*1a70*/  @P3 BRA `(.L_x_28) ;  /* 0x0000000000043947 */ /* 0x000fea0003800000 */
[----:B------:R3:W5:Y:S02]  /*1a80*/  LDG.E.U8 R15, desc[UR12][R20.64] ;  /* 0x0000000c140f7981 */ /* 0x000764000c1e1100 */
.L_x_28:
[----:B------:R-:W-:Y:S05]  /*1a90*/  BSYNC B0 ;  /* 0x0000000000007941 */ /* 0x000fea0003800000 */
.L_x_27:
[----:B-----5:R-:W-:Y:S01]  /*1aa0*/  LOP3.LUT R15, R15, 0xff, RZ, 0xc0, !PT ;  /* 0x000000ff0f0f7812 */ /* 0x020fe200078ec0ff */
[----:B------:R-:W-:Y:S01]  /*1ab0*/  BSSY B0, `(.L_x_29) ;  /* 0x000000b000007945 */ /* 0x000fe20003800000 */
[----:B------:R-:W-:Y:S02]  /*1ac0*/  ISETP.LT.OR P2, PT, R9, 0x2, !P0 ;  /* 0x000000020900780c */ /* 0x000fe40004741670 */
[----:B------:R-:W-:-:S05]  /*1ad0*/  F2FP.F16.E4M3.UNPACK_B R15, R15 ;  /* 0x0000000fff0f723e */ /* 0x000fca00020006ff */
[----:B------:R-:W-:-:S05]  /*1ae0*/  HADD2.F32 R15, -RZ, R15.H0_H0 ;  /* 0x2000000fff0f7230 */ /* 0x000fca0000004100 */
[----:B------:R-:W-:-:S04]  /*1af0*/  FMUL R15, R15, R0 ;  /* 0x000000000f0f7220 */ /* 0x000fc80000400000 */
[----:B------:R-:W-:-:S05]  /*1b00*/  FFMA R15, R58, R8, R15 ;  /* 0x000000083a0f7223 */ /* 0x000fca000000000f */
[----:B------:R-:W-:Y:S02]  /*1b10*/  F2FP.SATFINITE.E4M3.F32.PACK_AB_MERGE_C R23, RZ, R15, RZ ;  /* 0x0000000fff17723e */ /* 0x000fe400048070ff */
[----:B------:R-:W-:-:S03]  /*1b20*/  PRMT R15, RZ, 0x7610, R15 ;  /* 0x00007610ff0f7816 */ /* 0x000fc6000000000f */
[----:B------:R4:W-:Y:S01]  /*1b30*/  @!P3 STG.E.U8 desc[UR12][R16.64], R23 ;  /* 0x000000171000b986 */ /* 0x0009e2000c10110c */
[----:B------:R-:W-:Y:S05]  /*1b40*/  @P2 BRA `(.L_x_30) ;  /* 0x0000000000042947 */ /* 0x000fea0003800000 */
[----:B------:R0:W5:Y:S02]  /*1b50*/  LDG.E.U8 R15, desc[UR12][R20.64+0x1] ;  /* 0x0000010c140f7981 */ /* 0x000164000c1e1100 */
.L_x_30:
[----:B------:R-:W-:Y:S05]  /*1b60*/  BSYNC B0 ;  /* 0x0000000000007941 */ /* 0x000fea0003800000 */
.L_x_29:
[----:B-----5:R-:W-:Y:S01]  /*1b70*/  LOP3.LUT R15, R15, 0xff, RZ, 0xc0, !PT ;  /* 0x000000ff0f0f7812 */ /* 0x020fe200078ec0ff */
[----:B------:R-:W-:Y:S01]  /*1b80*/  BSSY B0, `(.L_x_31) ;  /* 0x000000b000007945 */ /* 0x000fe20003800000 */
[----:B------:R-:W-:Y:S02]  /*1b90*/  ISETP.LT.OR P3, PT, R9, 0x9, !P1 ;  /* 0x000000090900780c */ /* 0x000fe40004f61670 */
[----:B------:R-:W-:-:S05]  /*1ba0*/  F2FP.F16.E4M3.UNPACK_B R15, R15 ;  /* 0x0000000fff0f723e */ /* 0x000fca00020006ff */
[----:B------:R-:W-:-:S05]  /*1bb0*/  HADD2.F32 R15, -RZ, R15.H0_H0 ;  /* 0x2000000fff0f7230 */ /* 0x000fca0000004100 */
[----:B------:R-:W-:Y:S01]  /*1bc0*/  FMUL R22, R15, R0 ;  /* 0x000000000f167220 */ /* 0x000fe20000400000 */
[----:B------:R-:W-:-:S03]  /*1bd0*/  PRMT R15, RZ, 0x7610, R15 ;  /* 0x00007610ff0f7816 */ /* 0x000fc6000000000f */
[----:B------:R-:W-:-:S05]  /*1be0*/  FFMA R22, R59, R8, R22 ;  /* 0x000000083b167223 */ /* 0x000fca0000000016 */
[----:B----4-:R-:W-:-:S05]  /*1bf0*/  F2FP.SATFINITE.E4M3.F32.PACK_AB_MERGE_C R23, RZ, R22, RZ ;  /* 0x00000016ff17723e */ /* 0x010fca00048070ff */
[----:B------:R4:W-:Y:S01]  /*1c00*/  @!P2 STG.E.U8 desc[UR12][R16.64+0x1], R23 ;  /* 0x000001171000a986 */ /* 0x0009e2000c10110c */
[----:B------:R-:W-:Y:S05]  /*1c10*/  @P3 BRA `(.L_x_32) ;  /* 0x0000000000043947 */ /* 0x000fea0003800000 */
[----:B------:R0:W5:Y:S02]  /*1c20*/  LDG.E.U8 R15, desc[UR12][R18.64+0x8] ;  /* 0x0000080c120f7981 */ /* 0x000164000c1e1100 */
.L_x_32:
[----:B------:R-:W-:Y:S05]  /*1c30*/  BSYNC B0 ;  /* 0x0000000000007941 */ /* 0x000fea0003800000 */
.L_x_31:
[----:B-----5:R-:W-:Y:S01]  /*1c40*/  LOP3.LUT R15, R15, 0xff, RZ, 0xc0, !PT ;  /* 0x000000ff0f0f7812 */ /* 0x020fe200078ec0ff */
[----:B------:R-:W-:Y:S01]  /*1c50*/  BSSY B0, `(.L_x_33) ;  /* 0x000000b000007945 */ /* 0x000fe20003800000 */
[----:B------:R-:W-:Y:S02]  /*1c60*/  ISETP.LT.OR P2, PT, R9, 0xa, !P1 ;  /* 0x0000000a0900780c */ /* 0x000fe40004f41670 */
[----:B------:R-:W-:-:S05]  /*1c70*/  F2FP.F16.E4M3.UNPACK_B R15, R15 ;  /* 0x0000000fff0f723e */ /* 0x000fca00020006ff */
[----:B------:R-:W-:-:S05]  /*1c80*/  HADD2.F32 R15, -RZ, R15.H0_H0 ;  /* 0x2000000fff0f7230 */ /* 0x000fca0000004100 */
[----:B------:R-:W-:-:S04]  /*1c90*/  FMUL R15, R15, R0 ;  /* 0x000000000f0f7220 */ /* 0x000fc80000400000 */
[----:B------:R-:W-:-:S05]  /*1ca0*/  FFMA R15, R60, R8, R15 ;  /* 0x000000083c0f7223 */ /* 0x000fca000000000f */
[----:B----4-:R-:W-:Y:S02]  /*1cb0*/  F2FP.SATFINITE.E4M3.F32.PACK_AB_MERGE_C R23, RZ, R15, RZ ;  /* 0x0000000fff17723e */ /* 0x010fe400048070ff */
[----:B------:R-:W-:-:S03]  /*1cc0*/  PRMT R15, RZ, 0x7610, R15 ;  /* 0x00007610ff0f7816 */ /* 0x000fc6000000000f */
[----:B------:R4:W-:Y:S01]  /*1cd0*/  @!P3 STG.E.U8 desc[UR12][R12.64+0x8], R23 ;  /* 0x000008170c00b986 */ /* 0x0009e2000c10110c */
[----:B------:R-:W-:Y:S05]  /*1ce0*/  @P2 BRA `(.L_x_34) ;  /* 0x0000000000042947 */ /* 0x000fea0003800000 */
[----:B------:R0:W5:Y:S02]  /*1cf0*/  LDG.E.U8 R15, desc[UR12][R18.64+0x9] ;  /* 0x0000090c120f7981 */ /* 0x000164000c1e1100 */
.L_x_34:
[----:B------:R-:W-:Y:S05]  /*1d00*/  BSYNC B0 ;  /* 0x0000000000007941 */ /* 0x000fea0003800000 */
.L_x_33:
        /* <DEDUP_REMOVED lines=12> */
.L_x_36:
[----:B------:R-:W-:Y:S05]  /*1dd0*/  BSYNC B0 ;  /* 0x0000000000007941 */ /* 0x000fea0003800000 */
.L_x_35:
        /* <DEDUP_REMOVED lines=12> */
.L_x_38:
[----:B------:R-:W-:Y:S05]  /*1ea0*/  BSYNC B0 ;  /* 0x0000000000007941 */ /* 0x000fea0003800000 */
.L_x_37:
        /* <DEDUP_REMOVED lines=12> */
.L_x_40:
[----:B------:R-:W-:Y:S05]  /*1f70*/  BSYNC B0 ;  /* 0x0000000000007941 */ /* 0x000fea0003800000 */
.L_x_39:
        /* <DEDUP_REMOVED lines=12> */
.L_x_42:
[----:B------:R-:W-:Y:S05]  /*2040*/  BSYNC B0 ;  /* 0x0000000000007941 */ /* 0x000fea0003800000 */
.L_x_41:
        /* <DEDUP_REMOVED lines=12> */
.L_x_44:
[----:B------:R-:W-:Y:S05]  /*2110*/  BSYNC B0 ;  /* 0x0000000000007941 */ /* 0x000fea0003800000 */
.L_x_43:
        /* <DEDUP_REMOVED lines=12> */
.L_x_46:
[----:B------:R-:W-:Y:S05]  /*21e0*/  BSYNC B0 ;  /* 0x0000000000007941 */ /* 0x000fea0003800000 */
.L_x_45:
        /* <DEDUP_REMOVED lines=12> */
.L_x_48:
[----:B------:R-:W-:Y:S05]  /*22b0*/  BSYNC B0 ;  /* 0x0000000000007941 */ /* 0x000fea0003800000 */
.L_x_47:
        /* <DEDUP_REMOVED lines=12> */
.L_x_50:
[----:B------:R-:W-:Y:S05]  /*2380*/  BSYNC B0 ;  /* 0x0000000000007941 */ /* 0x000fea0003800000 */
.L_x_49:
        /* <DEDUP_REMOVED lines=12> */
.L_x_52:
[----:B------:R-:W-:Y:S05]  /*2450*/  BSYNC B0 ;  /* 0x0000000000007941 */ /* 0x000fea0003800000 */
.L_x_51:
        /* <DEDUP_REMOVED lines=12> */
.L_x_54:
[----:B------:R-:W-:Y:S05]  /*2520*/  BSYNC B0 ;  /* 0x0000000000007941 */ /* 0x000fea0003800000 */
.L_x_53:
        /* <DEDUP_REMOVED lines=12> */
.L_x_56:
[----:B------:R-:W-:Y:S05]  /*25f0*/  BSYNC B0 ;  /* 0x0000000000007941 */ /* 0x000fea0003800000 */
.L_x_55:
        /* <DEDUP_REMOVED lines=12> */
.L_x_58:
[----:B------:R-:W-:Y:S05]  /*26c0*/  BSYNC B0 ;  /* 0x0000000000007941 */ /* 0x000fea0003800000 */
.L_x_57:
        /* <DEDUP_REMOVED lines=12> */
.L_x_60:
[----:B------:R-:W-:Y:S05]  /*2790*/  BSYNC B0 ;  /* 0x0000000000007941 */ /* 0x000fea0003800000 */
.L_x_59:
        /* <DEDUP_REMOVED lines=12> */
.L_x_62:
[----:B------:R-:W-:Y:S05]  /*2860*/  BSYNC B0 ;  /* 0x0000000000007941 */ /* 0x000fea0003800000 */
.L_x_61:
        /* <DEDUP_REMOVED lines=12> */
.L_x_64:
[----:B------:R-:W-:Y:S05]  /*2930*/  BSYNC B0 ;  /* 0x0000000000007941 */ /* 0x000fea0003800000 */
.L_x_63:
        /* <DEDUP_REMOVED lines=12> */
.L_x_66:
[----:B------:R-:W-:Y:S05]  /*2a00*/  BSYNC B0 ;  /* 0x0000000000007941 */ /* 0x000fea0003800000 */
.L_x_65:
        /* <DEDUP_REMOVED lines=12> */
.L_x_68:
[----:B------:R-:W-:Y:S05]  /*2ad0*/  BSYNC B0 ;  /* 0x0000000000007941 */ /* 0x000fea0003800000 */
.L_x_67:
        /* <DEDUP_REMOVED lines=12> */
.L_x_70:
[----:B------:R-:W-:Y:S05]  /*2ba0*/  BSYNC B0 ;  /* 0x0000000000007941 */ /* 0x000fea0003800000 */
.L_x_69:
        /* <DEDUP_REMOVED lines=12> */
.L_x_72:
[----:B------:R-:W-:Y:S05]  /*2c70*/  BSYNC B0 ;  /* 0x0000000000007941 */ /* 0x000fea0003800000 */
.L_x_71:
        /* <DEDUP_REMOVED lines=12> */
.L_x_74:
[----:B------:R-:W-:Y:S05]  /*2d40*/  BSYNC B0 ;  /* 0x0000000000007941 */ /* 0x000fea0003800000 */
.L_x_73:
        /* <DEDUP_REMOVED lines=12> */
.L_x_76:
[----:B------:R-:W-:Y:S05]  /*2e10*/  BSYNC B0 ;  /* 0x0000000000007941 */ /* 0x000fea0003800000 */
.L_x_75:
        /* <DEDUP_REMOVED lines=12> */
.L_x_78:
[----:B------:R-:W-:Y:S05]  /*2ee0*/  BSYNC B0 ;  /* 0x0000000000007941 */ /* 0x000fea0003800000 */
.L_x_77:
        /* <DEDUP_REMOVED lines=12> */
.L_x_80:
[----:B------:R-:W-:Y:S05]  /*2fb0*/  BSYNC B0 ;  /* 0x0000000000007941 */ /* 0x000fea0003800000 */
.L_x_79:
        /* <DEDUP_REMOVED lines=12> */
.L_x_82:
[----:B------:R-:W-:Y:S05]  /*3080*/  BSYNC B0 ;  /* 0x0000000000007941 */ /* 0x000fea0003800000 */
.L_x_81:
[----:B-----5:R-:W-:Y:S01]  /*3090*/  LOP3.LUT R15, R15, 0xff, RZ, 0xc0, !PT ;  /* 0x000000ff0f0f7812 */ /* 0x020fe200078ec0ff */
[----:B------:R-:W-:Y:S01]  /*30a0*/  BSSY B0, `(.L_x_83) ;  /* 0x000000b000007945 */ /* 0x000fe20003800000 */
[----:B------:R-:W-:Y:S02]  /*30b0*/  ISETP.LT.OR P2, PT, R9, 0x39, !P0 ;  /* 0x000000390900780c */ /* 0x000fe40004741670 */
[----:B------:R-:W-:-:S05]  /*30c0*/  F2FP.F16.E4M3.UNPACK_B R15, R15 ;  /* 0x0000000fff0f723e */ /* 0x000fca00020006ff */
[----:B------:R-:W-:-:S05]  /*30d0*/  HADD2.F32 R15, -RZ, R15.H0_H0 ;  /* 0x2000000fff0f7230 */ /* 0x000fca0000004100 */
[----:B0-2---:R-:W-:Y:S01]  /*30e0*/  FMUL R18, R15, R0 ;  /* 0x000000000f127220 */ /* 0x005fe20000400000 */
[----:B------:R-:W-:-:S03]  /*30f0*/  PRMT R15, RZ, 0x7610, R15 ;  /* 0x00007610ff0f7816 */ /* 0x000fc6000000000f */
[----:B------:R-:W-:-:S05]  /*3100*/  FFMA R18, R85, R8, R18 ;  /* 0x0000000855127223 */ /* 0x000fca0000000012 */
[----:B------:R-:W-:-:S05]  /*3110*/  F2FP.SATFINITE.E4M3.F32.PACK_AB_MERGE_C R19, RZ, R18, RZ ;  /* 0x00000012ff13723e */ /* 0x000fca00048070ff */
[----:B------:R0:W-:Y:S01]  /*3120*/  @!P1 STG.E.U8 desc[UR12][R12.64+0x39], R19 ;  /* 0x000039130c009986 */ /* 0x0001e2000c10110c */
[----:B------:R-:W-:Y:S05]  /*3130*/  @P2 BRA `(.L_x_84) ;  /* 0x0000000000042947 */ /* 0x000fea0003800000 */
[----:B------:R2:W5:Y:S02]  /*3140*/  LDG.E.U8 R15, desc[UR12][R20.64+0x38] ;  /* 0x0000380c140f7981 */ /* 0x000564000c1e1100 */
.L_x_84:
[----:B------:R-:W-:Y:S05]  /*3150*/  BSYNC B0 ;  /* 0x0000000000007941 */ /* 0x000fea0003800000 */
.L_x_83:
[----:B-----5:R-:W-:Y:S01]  /*3160*/  LOP3.LUT R15, R15, 0xff, RZ, 0xc0, !PT ;  /* 0x000000ff0f0f7812 */ /* 0x020fe200078ec0ff */
[----:B------:R-:W-:Y:S01]  /*3170*/  BSSY B0, `(.L_x_85) ;  /* 0x000000b000007945 */ /* 0x000fe20003800000 */
[----:B------:R-:W-:Y:S02]  /*3180*/  ISETP.LT.OR P1, PT, R9, 0x3a, !P0 ;  /* 0x0000003a0900780c */ /* 0x000fe40004721670 */
[----:B------:R-:W-:Y:S02]  /*3190*/  F2FP.F16.E4M3.UNPACK_B R15, R15 ;  /* 0x0000000fff0f723e */ /* 0x000fe400020006ff */
[----:B01--4-:R-:W-:-:S03]  /*31a0*/  PRMT R12, RZ, 0x7610, R12 ;  /* 0x00007610ff0c7816 */ /* 0x013fc6000000000c */
[----:B------:R-:W-:-:S05]  /*31b0*/  HADD2.F32 R15, -RZ, R15.H0_H0 ;  /* 0x2000000fff0f7230 */ /* 0x000fca0000004100 */
[----:B------:R-:W-:-:S04]  /*31c0*/  FMUL R15, R15, R0 ;  /* 0x000000000f0f7220 */ /* 0x000fc80000400000 */
[----:B------:R-:W-:-:S05]  /*31d0*/  FFMA R15, R86, R8, R15 ;  /* 0x00000008560f7223 */ /* 0x000fca000000000f */
[----:B------:R-:W-:-:S05]  /*31e0*/  F2FP.SATFINITE.E4M3.F32.PACK_AB_MERGE_C R15, RZ, R15, RZ ;  /* 0x0000000fff0f723e */ /* 0x000fca00048070ff */
[----:B------:R0:W-:Y:S01]  /*31f0*/  @!P2 STG.E.U8 desc[UR12][R16.64+0x38], R15 ;  /* 0x0000380f1000a986 */ /* 0x0001e2000c10110c */
[----:B------:R-:W-:Y:S05]  /*3200*/  @P1 BRA `(.L_x_86) ;  /* 0x0000000000041947 */ /* 0x000fea0003800000 */
[----:B------:R1:W5:Y:S02]  /*3210*/  LDG.E.U8 R12, desc[UR12][R20.64+0x39] ;  /* 0x0000390c140c7981 */ /* 0x000364000c1e1100 */
.L_x_86:
[----:B------:R-:W-:Y:S05]  /*3220*/  BSYNC B0 ;  /* 0x0000000000007941 */ /* 0x000fea0003800000 */
.L_x_85:
[----:B-----5:R-:W-:Y:S01]  /*3230*/  LOP3.LUT R12, R12, 0xff, RZ, 0xc0, !PT ;  /* 0x000000ff0c0c7812 */ /* 0x020fe200078ec0ff */
[----:B------:R-:W-:Y:S01]  /*3240*/  BSSY B0, `(.L_x_87) ;  /* 0x0000013000007945 */ /* 0x000fe20003800000 */
[----:B0-----:R-:W-:Y:S02]  /*3250*/  IADD3 R15, P0, R2, 0x40, RZ ;  /* 0x00000040020f7810 */ /* 0x001fe40007f1e0ff */
[----:B------:R-:W-:-:S03]  /*3260*/  F2FP.F16.E4M3.UNPACK_B R12, R12 ;  /* 0x0000000cff0c723e */ /* 0x000fc600020006ff */
[----:B------:R-:W-:Y:S01]  /*3270*/  IMAD.X R19, RZ, RZ, R3, P0 ;  /* 0x000000ffff137224 */ /* 0x000fe200000e0603 */
[----:B------:R-:W-:Y:S01]  /*3280*/  ISETP.GE.AND P0, PT, R14, 0x41, PT ;  /* 0x000000410e00780c */ /* 0x000fe20003f06270 */
[----:B------:R-:W-:Y:S02]  /*3290*/  HADD2.F32 R13, -RZ, R12.H0_H0 ;  /* 0x2000000cff0d7230 */ /* 0x000fe40000004100 */
[----:B-123--:R-:W-:Y:S01]  /*32a0*/  IMAD R20, R19, UR4, RZ ;  /* 0x0000000413147c24 */ /* 0x00efe2000f8e02ff */
[----:B------:R-:W-:Y:S02]  /*32b0*/  ISETP.LT.OR P2, PT, R9, 0x1, !P0 ;  /* 0x000000010900780c */ /* 0x000fe40004741670 */
[----:B------:R-:W-:Y:S01]  /*32c0*/  FMUL R18, R13, R0 ;  /* 0x000000000d127220 */ /* 0x000fe20000400000 */
[----:B------:R-:W-:-:S04]  /*32d0*/  IMAD.WIDE.U32 R12, R15, UR4, R4 ;  /* 0x000000040f0c7c25 */ /* 0x000fc8000f8e0004 */
[----:B------:R-:W-:Y:S01]  /*32e0*/  FFMA R18, R87, R8, R18 ;  /* 0x0000000857127223 */ /* 0x000fe20000000012 */
[----:B------:R-:W-:Y:S01]  /*32f0*/  IMAD R15, R15, UR5, R20 ;  /* 0x000000050f0f7c24 */ /* 0x000fe2000f8e0214 */
[----:B------:R-:W-:-:S03]  /*3300*/  IADD3 R12, P3, R12, UR6, RZ ;  /* 0x000000060c0c7c10 */ /* 0x000fc6000ff7e0ff */
[----:B------:R-:W-:Y:S02]  /*3310*/  F2FP.SATFINITE.E4M3.F32.PACK_AB_MERGE_C R19, RZ, R18, RZ ;  /* 0x00000012ff13723e */ /* 0x000fe400048070ff */
[--C-:B------:R-:W-:Y:S02]  /*3320*/  IADD3.X R13, R13, UR7, R15.reuse, P3, !PT ;  /* 0x000000070d0d7c10 */ /* 0x100fe40009ffe40f */
[----:B------:R-:W-:Y:S01]  /*3330*/  PRMT R15, RZ, 0x7610, R15 ;  /* 0x00007610ff0f7816 */ /* 0x000fe2000000000f */
[----:B------:R0:W-:Y:S01]  /*3340*/  @!P1 STG.E.U8 desc[UR12][R16.64+0x39], R19 ;  /* 0x0000391310009986 */ /* 0x0001e2000c10110c */
[----:B------:R-:W-:Y:S05]  /*3350*/  @P2 BRA `(.L_x_88) ;  /* 0x0000000000042947 */ /* 0x000fea0003800000 */
[----:B------:R1:W5:Y:S02]  /*3360*/  LDG.E.U8 R15, desc[UR12][R12.64] ;  /* 0x0000000c0c0f7981 */ /* 0x000364000c1e1100 */
.L_x_88:
[----:B------:R-:W-:Y:S05]  /*3370*/  BSYNC B0 ;  /* 0x0000000000007941 */ /* 0x000fea0003800000 */
.L_x_87:
[----:B-----5:R-:W-:Y:S01]  /*3380*/  LOP3.LUT R15, R15, 0xff, RZ, 0xc0, !PT ;  /* 0x000000ff0f0f7812 */ /* 0x020fe200078ec0ff */
[----:B------:R-:W-:Y:S01]  /*3390*/  BSSY B0, `(.L_x_89) ;  /* 0x000000b000007945 */ /* 0x000fe20003800000 */
[----:B------:R-:W-:Y:S02]  /*33a0*/  ISETP.LT.OR P3, PT, R9, 0x2, !P0 ;  /* 0x000000020900780c */ /* 0x000fe40004761670 */
[----:B------:R-:W-:-:S05]  /*33b0*/  F2FP.F16.E4M3.UNPACK_B R15, R15 ;  /* 0x0000000fff0f723e */ /* 0x000fca00020006ff */
[----:B------:R-:W-:-:S05]  /*33c0*/  HADD2.F32 R15, -RZ, R15.H0_H0 ;  /* 0x2000000fff0f7230 */ /* 0x000fca0000004100 */
[----:B------:R-:W-:-:S04]  /*33d0*/  FMUL R15, R15, R0 ;  /* 0x000000000f0f7220 */ /* 0x000fc80000400000 */
[----:B------:R-:W-:-:S05]  /*33e0*/  FFMA R15, R24, R8, R15 ;  /* 0x00000008180f7223 */ /* 0x000fca000000000f */
[----:B0-----:R-:W-:Y:S02]  /*33f0*/  F2FP.SATFINITE.E4M3.F32.PACK_AB_MERGE_C R17, RZ, R15, RZ ;  /* 0x0000000fff11723e */ /* 0x001fe400048070ff */
[----:B------:R-:W-:-:S03]  /*3400*/  PRMT R15, RZ, 0x7610, R15 ;  /* 0x00007610ff0f7816 */ /* 0x000fc6000000000f */
[----:B------:R0:W-:Y:S01]  /*3410*/  @!P2 STG.E.U8 desc[UR12][R6.64], R17 ;  /* 0x000000110600a986 */ /* 0x0001e2000c10110c */
[----:B------:R-:W-:Y:S05]  /*3420*/  @P3 BRA `(.L_x_90) ;  /* 0x0000000000043947 */ /* 0x000fea0003800000 */
[----:B------:R2:W5:Y:S02]  /*3430*/  LDG.E.U8 R15, desc[UR12][R12.64+0x1] ;  /* 0x0000010c0c0f7981 */ /* 0x000564000c1e1100 */
.L_x_90:
[----:B------:R-:W-:Y:S05]  /*3440*/  BSYNC B0 ;  /* 0x0000000000007941 */ /* 0x000fea0003800000 */
.L_x_89:
[----:B-----5:R-:W-:Y:S01]  /*3450*/  LOP3.LUT R15, R15, 0xff, RZ, 0xc0, !PT ;  /* 0x000000ff0f0f7812 */ /* 0x020fe200078ec0ff */
[----:B------:R-:W-:Y:S01]  /*3460*/  BSSY B0, `(.L_x_91) ;  /* 0x0000013000007945 */ /* 0x000fe20003800000 */
[----:B0-----:R-:W-:Y:S02]  /*3470*/  IADD3 R17, P1, R2, 0x48, RZ ;  /* 0x0000004802117810 */ /* 0x001fe40007f3e0ff */
[----:B------:R-:W-:-:S03]  /*3480*/  F2FP.F16.E4M3.UNPACK_B R15, R15 ;  /* 0x0000000fff0f723e */ /* 0x000fc600020006ff */
[----:B------:R-:W-:Y:S01]  /*3490*/  IMAD.X R3, RZ, RZ, R3, P1 ;  /* 0x000000ffff037224 */ /* 0x000fe200008e0603 */
[----:B------:R-:W-:Y:S01]  /*34a0*/  ISETP.GE.AND P1, PT, R14, 0x49, PT ;  /* 0x000000490e00780c */ /* 0x000fe20003f26270 */
[----:B------:R-:W-:Y:S02]  /*34b0*/  HADD2.F32 R15, -RZ, R15.H0_H0 ;  /* 0x2000000fff0f7230 */ /* 0x000fe40000004100 */
[----:B------:R-:W-:Y:S01]  /*34c0*/  IMAD.WIDE.U32 R4, R17, UR4, R4 ;  /* 0x0000000411047c25 */ /* 0x000fe2000f8e0004 */
[----:B------:R-:W-:-:S03]  /*34d0*/  ISETP.LT.OR P2, PT, R9, 0x1, !P1 ;  /* 0x000000010900780c */ /* 0x000fc60004f41670 */
[----:B------:R-:W-:Y:S01]  /*34e0*/  FMUL R2, R15, R0 ;  /* 0x000000000f027220 */ /* 0x000fe20000400000 */
[----:B------:R-:W-:-:S03]  /*34f0*/  IMAD R16, R3, UR4, RZ ;  /* 0x0000000403107c24 */ /* 0x000fc6000f8e02ff */
[----:B------:R-:W-:Y:S01]  /*3500*/  FFMA R25, R25, R8, R2 ;  /* 0x0000000819197223 */ /* 0x000fe20000000002 */
[----:B------:R-:W-:Y:S01]  /*3510*/  IMAD R17, R17, UR5, R16 ;  /* 0x0000000511117c24 */ /* 0x000fe2000f8e0210 */
[----:B------:R-:W-:Y:S02]  /*3520*/  IADD3 R2, P4, R4, UR6, RZ ;  /* 0x0000000604027c10 */ /* 0x000fe4000ff9e0ff */
[----:B------:R-:W-:Y:S02]  /*3530*/  PRMT R4, RZ, 0x7610, R4 ;  /* 0x00007610ff047816 */ /* 0x000fe40000000004 */
[----:B------:R-:W-:Y:S02]  /*3540*/  F2FP.SATFINITE.E4M3.F32.PACK_AB_MERGE_C R25, RZ, R25, RZ ;  /* 0x00000019ff19723e */ /* 0x000fe400048070ff */
[----:B------:R-:W-:-:S03]  /*3550*/  IADD3.X R3, R5, UR7, R17, P4, !PT ;  /* 0x0000000705037c10 */ /* 0x000fc6000a7fe411 */
[----:B------:R0:W-:Y:S01]  /*3560*/  @!P3 STG.E.U8 desc[UR12][R6.64+0x1], R25 ;  /* 0x000001190600b986 */ /* 0x0001e2000c10110c */
[----:B------:R-:W-:Y:S05]  /*3570*/  @P2 BRA `(.L_x_92) ;  /* 0x0000000000042947 */ /* 0x000fea0003800000 */
[----:B------:R3:W5:Y:S02]  /*3580*/  LDG.E.U8 R4, desc[UR12][R2.64] ;  /* 0x0000000c02047981 */ /* 0x000764000c1e1100 */
.L_x_92:
[----:B------:R-:W-:Y:S05]  /*3590*/  BSYNC B0 ;  /* 0x0000000000007941 */ /* 0x000fea0003800000 */
.L_x_91:
[----:B-----5:R-:W-:Y:S01]  /*35a0*/  LOP3.LUT R4, R4, 0xff, RZ, 0xc0, !PT ;  /* 0x000000ff04047812 */ /* 0x020fe200078ec0ff */
[----:B------:R-:W-:Y:S01]  /*35b0*/  BSSY B0, `(.L_x_93) ;  /* 0x000000b000007945 */ /* 0x000fe20003800000 */
[----:B------:R-:W-:Y:S02]  /*35c0*/  ISETP.LT.OR P3, PT, R9, 0x2, !P1 ;  /* 0x000000020900780c */ /* 0x000fe40004f61670 */
[----:B------:R-:W-:-:S05]  /*35d0*/  F2FP.F16.E4M3.UNPACK_B R4, R4 ;  /* 0x00000004ff04723e */ /* 0x000fca00020006ff */
[----:B------:R-:W-:Y:S01]  /*35e0*/  HADD2.F32 R5, -RZ, R4.H0_H0 ;  /* 0x20000004ff057230 */ /* 0x000fe20000004100 */
[----:B------:R-:W-:-:S04]  /*35f0*/  PRMT R4, RZ, 0x7610, R4 ;  /* 0x00007610ff047816 */ /* 0x000fc80000000004 */
[----:B------:R-:W-:-:S04]  /*3600*/  FMUL R5, R5, R0 ;  /* 0x0000000005057220 */ /* 0x000fc80000400000 */
[----:B------:R-:W-:-:S05]  /*3610*/  FFMA R5, R26, R8, R5 ;  /* 0x000000081a057223 */ /* 0x000fca0000000005 */
[----:B------:R-:W-:-:S05]  /*3620*/  F2FP.SATFINITE.E4M3.F32.PACK_AB_MERGE_C R5, RZ, R5, RZ ;  /* 0x00000005ff05723e */ /* 0x000fca00048070ff */
[----:B------:R4:W-:Y:S01]  /*3630*/  @!P2 STG.E.U8 desc[UR12][R10.64], R5 ;  /* 0x000000050a00a986 */ /* 0x0009e2000c10110c */
[----:B------:R-:W-:Y:S05]  /*3640*/  @P3 BRA `(.L_x_94) ;  /* 0x0000000000043947 */ /* 0x000fea0003800000 */
[----:B------:R0:W5:Y:S02]  /*3650*/  LDG.E.U8 R4, desc[UR12][R2.64+0x1] ;  /* 0x0000010c02047981 */ /* 0x000164000c1e1100 */
.L_x_94:
[----:B------:R-:W-:Y:S05]  /*3660*/  BSYNC B0 ;  /* 0x0000000000007941 */ /* 0x000fea0003800000 */
.L_x_93:
[----:B-----5:R-:W-:Y:S01]  /*3670*/  LOP3.LUT R4, R4, 0xff, RZ, 0xc0, !PT ;  /* 0x000000ff04047812 */ /* 0x020fe200078ec0ff */
[----:B------:R-:W-:Y:S01]  /*3680*/  BSSY B0, `(.L_x_95) ;  /* 0x000000b000007945 */ /* 0x000fe20003800000 */
[----:B------:R-:W-:Y:S02]  /*3690*/  ISETP.LT.OR P2, PT, R9, 0x9, !P0 ;  /* 0x000000090900780c */ /* 0x000fe40004741670 */
[----:B------:R-:W-:-:S05]  /*36a0*/  F2FP.F16.E4M3.UNPACK_B R4, R4 ;  /* 0x00000004ff04723e */ /* 0x000fca00020006ff */
[----:B----4-:R-:W-:-:S05]  /*36b0*/  HADD2.F32 R5, -RZ, R4.H0_H0 ;  /* 0x20000004ff057230 */ /* 0x010fca0000004100 */
[----:B------:R-:W-:-:S04]  /*36c0*/  FMUL R4, R5, R0 ;  /* 0x0000000005047220 */ /* 0x000fc80000400000 */
[----:B------:R-:W-:-:S05]  /*36d0*/  FFMA R4, R27, R8, R4 ;  /* 0x000000081b047223 */ /* 0x000fca0000000004 */
[----:B------:R-:W-:Y:S02]  /*36e0*/  F2FP.SATFINITE.E4M3.F32.PACK_AB_MERGE_C R5, RZ, R4, RZ ;  /* 0x00000004ff05723e */ /* 0x000fe400048070ff */
[----:B------:R-:W-:-:S03]  /*36f0*/  PRMT R4, RZ, 0x7610, R4 ;  /* 0x00007610ff047816 */ /* 0x000fc60000000004 */
[----:B------:R4:W-:Y:S01]  /*3700*/  @!P3 STG.E.U8 desc[UR12][R10.64+0x1], R5 ;  /* 0x000001050a00b986 */ /* 0x0009e2000c10110c */
[----:B------:R-:W-:Y:S05]  /*3710*/  @P2 BRA `(.L_x_96) ;  /* 0x0000000000042947 */ /* 0x000fea0003800000 */
[----:B------:R0:W5:Y:S02]  /*3720*/  LDG.E.U8 R4, desc[UR12][R12.64+0x8] ;  /* 0x0000080c0c047981 */ /* 0x000164000c1e1100 */
.L_x_96:
[----:B------:R-:W-:Y:S05]  /*3730*/  BSYNC B0 ;  /* 0x0000000000007941 */ /* 0x000fea0003800000 */
.L_x_95:
[----:B-----5:R-:W-:Y:S01]  /*3740*/  LOP3.LUT R4, R4, 0xff, RZ, 0xc0, !PT ;  /* 0x000000ff04047812 */ /* 0x020fe200078ec0ff */
[----:B------:R-:W-:Y:S01]  /*3750*/  BSSY B0, `(.L_x_97) ;  /* 0x000000b000007945 */ /* 0x000fe20003800000 */
[----:B------:R-:W-:Y:S02]  /*3760*/  ISETP.LT.OR P3, PT, R9, 0xa, !P0 ;  /* 0x0000000a0900780c */ /* 0x000fe40004761670 */
[----:B------:R-:W-:-:S05]  /*3770*/  F2FP.F16.E4M3.UNPACK_B R4, R4 ;  /* 0x00000004ff04723e */ /* 0x000fca00020006ff */
[----:B----4-:R-:W-:Y:S01]  /*3780*/  HADD2.F32 R5, -RZ, R4.H0_H0 ;  /* 0x20000004ff057230 */ /* 0x010fe20000004100 */
[----:B------:R-:W-:-:S04]  /*3790*/  PRMT R4, RZ, 0x7610, R4 ;  /* 0x00007610ff047816 */ /* 0x000fc80000000004 */
[----:B------:R-:W-:-:S04]  /*37a0*/  FMUL R5, R5, R0 ;  /* 0x0000000005057220 */ /* 0x000fc80000400000 */
[----:B------:R-:W-:-:S05]  /*37b0*/  FFMA R5, R28, R8, R5 ;  /* 0x000000081c057223 */ /* 0x000fca0000000005 */
[----:B------:R-:W-:-:S05]  /*37c0*/  F2FP.SATFINITE.E4M3.F32.PACK_AB_MERGE_C R5, RZ, R5, RZ ;  /* 0x00000005ff05723e */ /* 0x000fca00048070ff */
[----:B------:R4:W-:Y:S01]  /*37d0*/  @!P2 STG.E.U8 desc[UR12][R6.64+0x8], R5 ;  /* 0x000008050600a986 */ /* 0x0009e2000c10110c */
[----:B------:R-:W-:Y:S05]  /*37e0*/  @P3 BRA `(.L_x_98) ;  /* 0x0000000000043947 */ /* 0x000fea0003800000 */
[----:B------:R0:W5:Y:S02]  /*37f0*/  LDG.E.U8 R4, desc[UR12][R12.64+0x9] ;  /* 0x0000090c0c047981 */ /* 0x000164000c1e1100 */
.L_x_98:
[----:B------:R-:W-:Y:S05]  /*3800*/  BSYNC B0 ;  /* 0x0000000000007941 */ /* 0x000fea0003800000 */
.L_x_97:
        /* <DEDUP_REMOVED lines=12> */
.L_x_100:
[----:B------:R-:W-:Y:S05]  /*38d0*/  BSYNC B0 ;  /* 0x0000000000007941 */ /* 0x000fea0003800000 */
.L_x_99:
        /* <DEDUP_REMOVED lines=12> */
.L_x_102:
[----:B------:R-:W-:Y:S05]  /*39a0*/  BSYNC B0 ;  /* 0x0000000000007941 */ /* 0x000fea0003800000 */
.L_x_101:
        /* <DEDUP_REMOVED lines=12> */
.L_x_104:
[----:B------:R-:W-:Y:S05]  /*3a70*/  BSYNC B0 ;  /* 0x0000000000007941 */ /* 0x000fea0003800000 */
.L_x_103:
        /* <DEDUP_REMOVED lines=12> */
.L_x_106:
[----:B------:R-:W-:Y:S05]  /*3b40*/  BSYNC B0 ;  /* 0x0000000000007941 */ /* 0x000fea0003800000 */
.L_x_105:
        /* <DEDUP_REMOVED lines=12> */
.L_x_108:
[----:B------:R-:W-:Y:S05]  /*3c10*/  BSYNC B0 ;  /* 0x0000000000007941 */ /* 0x000fea0003800000 */
.L_x_107:
        /* <DEDUP_REMOVED lines=12> */
.L_x_110:
[----:B------:R-:W-:Y:S05]  /*3ce0*/  BSYNC B0 ;  /* 0x0000000000007941 */ /* 0x000fea0003800000 */
.L_x_109:
        /* <DEDUP_REMOVED lines=12> */
.L_x_112:
[----:B------:R-:W-:Y:S05]  /*3db0*/  BSYNC B0 ;  /* 0x0000000000007941 */ /* 0x000fea0003800000 */
.L_x_111:
        /* <DEDUP_REMOVED lines=12> */
.L_x_114:
[----:B------:R-:W-:Y:S05]  /*3e80*/  BSYNC B0 ;  /* 0x0000000000007941 */ /* 0x000fea0003800000 */
.L_x_113:
        /* <DEDUP_REMOVED lines=12> */
.L_x_116:
[----:B------:R-:W-:Y:S05]  /*3f50*/  BSYNC B0 ;  /* 0x0000000000007941 */ /* 0x000fea0003800000 */
.L_x_115:
        /* <DEDUP_REMOVED lines=12> */
.L_x_118:
[----:B------:R-:W-:Y:S05]  /*4020*/  BSYNC B0 ;  /* 0x0000000000007941 */ /* 0x000fea0003800000 */
.L_x_117:
        /* <DEDUP_REMOVED lines=12> */
.L_x_120:
[----:B------:R-:W-:Y:S05]  /*40f0*/  BSYNC B0 ;  /* 0x0000000000007941 */ /* 0x000fea0003800000 */
.L_x_119:
        /* <DEDUP_REMOVED lines=12> */
.L_x_122:
[----:B------:R-:W-:Y:S05]  /*41c0*/  BSYNC B0 ;  /* 0x0000000000007941 */ /* 0x000fea0003800000 */
.L_x_121:
        /* <DEDUP_REMOVED lines=12> */
.L_x_124:
[----:B------:R-:W-:Y:S05]  /*4290*/  BSYNC B0 ;  /* 0x0000000000007941 */ /* 0x000fea0003800000 */
.L_x_123:
        /* <DEDUP_REMOVED lines=12> */
.L_x_126:
[----:B------:R-:W-:Y:S05]  /*4360*/  BSYNC B0 ;  /* 0x0000000000007941 */ /* 0x000fea0003800000 */
.L_x_125:
        /* <DEDUP_REMOVED lines=12> */
.L_x_128:
[----:B------:R-:W-:Y:S05]  /*4430*/  BSYNC B0 ;  /* 0x0000000000007941 */ /* 0x000fea0003800000 */
.L_x_127:
        /* <DEDUP_REMOVED lines=12> */
.L_x_130:
[----:B------:R-:W-:Y:S05]  /*4500*/  BSYNC B0 ;  /* 0x0000000000007941 */ /* 0x000fea0003800000 */
.L_x_129:
        /* <DEDUP_REMOVED lines=12> */
.L_x_132:
[----:B------:R-:W-:Y:S05]  /*45d0*/  BSYNC B0 ;  /* 0x0000000000007941 */ /* 0x000fea0003800000 */
.L_x_131:
        /* <DEDUP_REMOVED lines=12> */
.L_x_134:
[----:B------:R-:W-:Y:S05]  /*46a0*/  BSYNC B0 ;  /* 0x0000000000007941 */ /* 0x000fea0003800000 */
.L_x_133:
        /* <DEDUP_REMOVED lines=12> */
.L_x_136:
[----:B------:R-:W-:Y:S05]  /*4770*/  BSYNC B0 ;  /* 0x0000000000007941 */ /* 0x000fea0003800000 */
.L_x_135:
[----:B-----5:R-:W-:Y:S01]  /*4780*/  F2FP.F16.E4M3.UNPACK_B R4, R4 ;  /* 0x00000004ff04723e */ /* 0x020fe200020006ff */
[----:B------:R-:W-:Y:S01]  /*4790*/  BSSY B0, `(.L_x_137) ;  /* 0x000000a000007945 */ /* 0x000fe20003800000 */
[----:B------:R-:W-:-:S03]  /*47a0*/  ISETP.LT.OR P3, PT, R9, 0x32, !P0 ;  /* 0x000000320900780c */ /* 0x000fc60004761670 */
        /* <DEDUP_REMOVED lines=8> */
.L_x_138:
[----:B------:R-:W-:Y:S05]  /*4830*/  BSYNC B0 ;  /* 0x0000000000007941 */ /* 0x000fea0003800000 */
.L_x_137:
[----:B-----5:R-:W-:Y:S01]  /*4840*/  F2FP.F16.E4M3.UNPACK_B R4, R4 ;  /* 0x00000004ff04723e */ /* 0x020fe200020006ff */
[----:B------:R-:W-:Y:S01]  /*4850*/  BSSY B0, `(.L_x_139) ;  /* 0x000000a000007945 */ /* 0x000fe20003800000 */
[----:B------:R-:W-:-:S03]  /*4860*/  ISETP.LT.OR P2, PT, R9, 0x31, !P1 ;  /* 0x000000310900780c */ /* 0x000fc60004f41670 */
        /* <DEDUP_REMOVED lines=8> */
.L_x_140:
[----:B------:R-:W-:Y:S05]  /*48f0*/  BSYNC B0 ;  /* 0x0000000000007941 */ /* 0x000fea0003800000 */
.L_x_139:
        /* <DEDUP_REMOVED lines=11> */
.L_x_142:
[----:B------:R-:W-:Y:S05]  /*49b0*/  BSYNC B0 ;  /* 0x0000000000007941 */ /* 0x000fea0003800000 */
.L_x_141:
        /* <DEDUP_REMOVED lines=11> */
.L_x_144:
[----:B------:R-:W-:Y:S05]  /*4a70*/  BSYNC B0 ;  /* 0x0000000000007941 */ /* 0x000fea0003800000 */
.L_x_143:
        /* <DEDUP_REMOVED lines=11> */
.L_x_146:
[----:B------:R-:W-:Y:S05]  /*4b30*/  BSYNC B0 ;  /* 0x0000000000007941 */ /* 0x000fea0003800000 */
.L_x_145:
        /* <DEDUP_REMOVED lines=11> */
.L_x_148:
[----:B------:R-:W-:Y:S05]  /*4bf0*/  BSYNC B0 ;  /* 0x0000000000007941 */ /* 0x000fea0003800000 */
.L_x_147:
        /* <DEDUP_REMOVED lines=11> */
.L_x_150:
[----:B------:R-:W-:Y:S05]  /*4cb0*/  BSYNC B0 ;  /* 0x0000000000007941 */ /* 0x000fea0003800000 */
.L_x_149:
[----:B-----5:R-:W-:-:S05]  /*4cc0*/  F2FP.F16.E4M3.UNPACK_B R4, R4 ;  /* 0x00000004ff04723e */ /* 0x020fca00020006ff */
[----:B0--3--:R-:W-:-:S05]  /*4cd0*/  HADD2.F32 R3, -RZ, R4.H0_H0 ;  /* 0x20000004ff037230 */ /* 0x009fca0000004100 */
[----:B------:R-:W-:-:S04]  /*4ce0*/  FMUL R0, R3, R0 ;  /* 0x0000000003007220 */ /* 0x000fc80000400000 */
[----:B------:R-:W-:-:S05]  /*4cf0*/  FFMA R0, R55, R8, R0 ;  /* 0x0000000837007223 */ /* 0x000fca0000000000 */
[----:B------:R-:W-:Y:S01]  /*4d00*/  F2FP.SATFINITE.E4M3.F32.PACK_AB_MERGE_C R3, RZ, R0, RZ ;  /* 0x00000000ff03723e */ /* 0x000fe200048070ff */
[----:B------:R-:W-:Y:S06]  /*4d10*/  @P1 EXIT ;  /* 0x000000000000194d */ /* 0x000fec0003800000 */
[----:B------:R-:W-:Y:S01]  /*4d20*/  STG.E.U8 desc[UR12][R10.64+0x39], R3 ;  /* 0x000039030a007986 */ /* 0x000fe2000c10110c */
[----:B------:R-:W-:Y:S05]  /*4d30*/  EXIT ;  /* 0x000000000000794d */ /* 0x000fea0003800000 */
.L_x_22:
[----:B------:R-:W-:Y:S01]  /*4d40*/  ISETP.GE.AND P0, PT, R14, 0x1, PT ;  /* 0x000000010e00780c */ /* 0x000fe20003f06270 */
[-C--:B-1----:R-:W-:Y:S01]  /*4d50*/  FMUL R57, R57, R8.reuse ;  /* 0x0000000839397220 */ /* 0x082fe20000400000 */
[-C--:B------:R-:W-:Y:S01]  /*4d60*/  FMUL R56, R56, R8.reuse ;  /* 0x0000000838387220 */ /* 0x080fe20000400000 */
[----:B------:R-:W-:Y:S01]  /*4d70*/  ISETP.GE.AND P2, PT, R14, 0x9, PT ;  /* 0x000000090e00780c */ /* 0x000fe20003f46270 */
[-C--:B------:R-:W-:Y:S01]  /*4d80*/  FMUL R58, R58, R8.reuse ;  /* 0x000000083a3a7220 */ /* 0x080fe20000400000 */
[----:B------:R-:W-:Y:S01]  /*4d90*/  ISETP.LT.OR P3, PT, R9, 0x2, !P0 ;  /* 0x000000020900780c */ /* 0x000fe20004761670 */
[-C--:B------:R-:W-:Y:S01]  /*4da0*/  FMUL R59, R59, R8.reuse ;  /* 0x000000083b3b7220 */ /* 0x080fe20000400000 */
[----:B------:R-:W-:Y:S01]  /*4db0*/  ISETP.LT.OR P1, PT, R9, 0x1, !P0 ;  /* 0x000000010900780c */ /* 0x000fe20004721670 */
[-C--:B------:R-:W-:Y:S01]  /*4dc0*/  FMUL R60, R60, R8.reuse ;  /* 0x000000083c3c7220 */ /* 0x080fe20000400000 */
[----:B------:R-:W-:Y:S01]  /*4dd0*/  F2FP.SATFINITE.E4M3.F32.PACK_AB_MERGE_C R57, RZ, R57, RZ ;  /* 0x00000039ff39723e */ /* 0x000fe200048070ff */
[----:B------:R-:W-:Y:S01]  /*4de0*/  FMUL R61, R61, R8 ;  /* 0x000000083d3d7220 */ /* 0x000fe20000400000 */
[----:B------:R-:W-:Y:S01]  /*4df0*/  F2FP.SATFINITE.E4M3.F32.PACK_AB_MERGE_C R3, RZ, R56, RZ ;  /* 0x00000038ff03723e */ /* 0x000fe200048070ff */
[-C--:B------:R-:W-:Y:S01]  /*4e00*/  FMUL R62, R62, R8.reuse ;  /* 0x000000083e3e7220 */ /* 0x080fe20000400000 */
[----:B------:R-:W-:Y:S01]  /*4e10*/  ISETP.LT.OR P4, PT, R9, 0x2, !P2 ;  /* 0x000000020900780c */ /* 0x000fe20005781670 */
[-C--:B------:R-:W-:Y:S01]  /*4e20*/  FMUL R63, R63, R8.reuse ;  /* 0x000000083f3f7220 */ /* 0x080fe20000400000 */
[C---:B------:R-:W-:Y:S01]  /*4e30*/  ISETP.LT.OR P5, PT, R9.reuse, 0x9, !P0 ;  /* 0x000000090900780c */ /* 0x040fe200047a1670 */
[-C--:B------:R-:W-:Y:S01]  /*4e40*/  FMUL R64, R64, R8.reuse ;  /* 0x0000000840407220 */ /* 0x080fe20000400000 */
[C---:B------:R-:W-:Y:S01]  /*4e50*/  ISETP.LT.OR P6, PT, R9.reuse, 0xa, !P0 ;  /* 0x0000000a0900780c */ /* 0x040fe200047c1670 */
[----:B------:R-:W-:Y:S01]  /*4e60*/  @!P3 STG.E.U8 desc[UR12][R12.64+0x1], R57 ;  /* 0x000001390c00b986 */ /* 0x000fe2000c10110c */
[----:B------:R-:W-:Y:S01]  /*4e70*/  ISETP.LT.OR P3, PT, R9, 0x1, !P2 ;  /* 0x000000010900780c */ /* 0x000fe20005761670 */
[-C--:B------:R-:W-:Y:S01]  /*4e80*/  FMUL R65, R65, R8.reuse ;  /* 0x0000000841417220 */ /* 0x080fe20000400000 */
[----:B------:R-:W-:Y:S01]  /*4e90*/  F2FP.SATFINITE.E4M3.F32.PACK_AB_MERGE_C R59, RZ, R59, RZ ;  /* 0x0000003bff3b723e */ /* 0x000fe200048070ff */
[----:B------:R0:W-:Y:S01]  /*4ea0*/  @!P1 STG.E.U8 desc[UR12][R12.64], R3 ;  /* 0x000000030c009986 */ /* 0x0001e2000c10110c */
[----:B------:R-:W-:Y:S01]  /*4eb0*/  ISETP.LT.OR P1, PT, R9, 0x9, !P2 ;  /* 0x000000090900780c */ /* 0x000fe20005721670 */
[----:B------:R-:W-:Y:S01]  /*4ec0*/  FMUL R66, R66, R8 ;  /* 0x0000000842427220 */ /* 0x000fe20000400000 */
[----:B------:R-:W-:Y:S01]  /*4ed0*/  F2FP.SATFINITE.E4M3.F32.PACK_AB_MERGE_C R5, RZ, R60, RZ ;  /* 0x0000003cff05723e */ /* 0x000fe200048070ff */
[----:B------:R-:W-:Y:S01]  /*4ee0*/  @!P4 STG.E.U8 desc[UR12][R16.64+0x1], R59 ;  /* 0x0000013b1000c986 */ /* 0x000fe2000c10110c */
[----:B------:R-:W-:Y:S01]  /*4ef0*/  F2FP.SATFINITE.E4M3.F32.PACK_AB_MERGE_C R61, RZ, R61, RZ ;  /* 0x0000003dff3d723e */ /* 0x000fe200048070ff */
[----:B------:R-:W-:Y:S01]  /*4f00*/  FMUL R67, R67, R8 ;  /* 0x0000000843437220 */ /* 0x000fe20000400000 */
[----:B------:R-:W-:Y:S01]  /*4f10*/  F2FP.SATFINITE.E4M3.F32.PACK_AB_MERGE_C R15, RZ, R62, RZ ;  /* 0x0000003eff0f723e */ /* 0x000fe200048070ff */
[-C--:B------:R-:W-:Y:S01]  /*4f20*/  FMUL R68, R68, R8.reuse ;  /* 0x0000000844447220 */ /* 0x080fe20000400000 */
[----:B------:R-:W-:Y:S01]  /*4f30*/  ISETP.LT.OR P4, PT, R9, 0x12, !P0 ;  /* 0x000000120900780c */ /* 0x000fe20004781670 */
[-C--:B------:R-:W-:Y:S01]  /*4f40*/  FMUL R69, R69, R8.reuse ;  /* 0x0000000845457220 */ /* 0x080fe20000400000 */
[----:B------:R-:W-:Y:S01]  /*4f50*/  F2FP.SATFINITE.E4M3.F32.PACK_AB_MERGE_C R63, RZ, R63, RZ ;  /* 0x0000003fff3f723e */ /* 0x000fe200048070ff */
[----:B------:R-:W-:Y:S01]  /*4f60*/  FMUL R70, R70, R8 ;  /* 0x0000000846467220 */ /* 0x000fe20000400000 */
[----:B0-----:R-:W-:Y:S01]  /*4f70*/  F2FP.SATFINITE.E4M3.F32.PACK_AB_MERGE_C R3, RZ, R58, RZ ;  /* 0x0000003aff03723e */ /* 0x001fe200048070ff */
[-C--:B------:R-:W-:Y:S01]  /*4f80*/  FMUL R71, R71, R8.reuse ;  /* 0x0000000847477220 */ /* 0x080fe20000400000 */
[----:B------:R-:W-:Y:S01]  /*4f90*/  F2FP.SATFINITE.E4M3.F32.PACK_AB_MERGE_C R65, RZ, R65, RZ ;  /* 0x00000041ff41723e */ /* 0x000fe200048070ff */
[-C--:B------:R-:W-:Y:S01]  /*4fa0*/  FMUL R72, R72, R8.reuse ;  /* 0x0000000848487220 */ /* 0x080fe20000400000 */
[----:B------:R-:W-:Y:S01]  /*4fb0*/  F2FP.SATFINITE.E4M3.F32.PACK_AB_MERGE_C R67, RZ, R67, RZ ;  /* 0x00000043ff43723e */ /* 0x000fe200048070ff */
[----:B------:R0:W-:Y:S01]  /*4fc0*/  @!P3 STG.E.U8 desc[UR12][R16.64], R3 ;  /* 0x000000031000b986 */ /* 0x0001e2000c10110c */
[----:B------:R-:W-:Y:S01]  /*4fd0*/  ISETP.LT.OR P3, PT, R9, 0xa, !P2 ;  /* 0x0000000a0900780c */ /* 0x000fe20005761670 */
[-C--:B------:R-:W-:Y:S01]  /*4fe0*/  FMUL R73, R73, R8.reuse ;  /* 0x0000000849497220 */ /* 0x080fe20000400000 */
[----:B------:R-:W-:Y:S01]  /*4ff0*/  F2FP.SATFINITE.E4M3.F32.PACK_AB_MERGE_C R69, RZ, R69, RZ ;  /* 0x00000045ff45723e */ /* 0x000fe200048070ff */
[----:B------:R1:W-:Y:S01]  /*5000*/  @!P5 STG.E.U8 desc[UR12][R12.64+0x8], R5 ;  /* 0x000008050c00d986 */ /* 0x0003e2000c10110c */
[C---:B------:R-:W-:Y:S01]  /*5010*/  ISETP.LT.OR P5, PT, R9.reuse, 0x11, !P2 ;  /* 0x000000110900780c */ /* 0x040fe200057a1670 */
[-C--:B------:R-:W-:Y:S01]  /*5020*/  FMUL R74, R74, R8.reuse ;  /* 0x000000084a4a7220 */ /* 0x080fe20000400000 */
[----:B------:R-:W-:Y:S01]  /*5030*/  F2FP.SATFINITE.E4M3.F32.PACK_AB_MERGE_C R71, RZ, R71, RZ ;  /* 0x00000047ff47723e */ /* 0x000fe200048070ff */
[----:B------:R-:W-:Y:S01]  /*5040*/  @!P6 STG.E.U8 desc[UR12][R12.64+0x9], R61 ;  /* 0x0000093d0c00e986 */ /* 0x000fe2000c10110c */
[----:B------:R-:W-:Y:S01]  /*5050*/  ISETP.LT.OR P6, PT, R9, 0x12, !P2 ;  /* 0x000000120900780c */ /* 0x000fe200057c1670 */
[-C--:B------:R-:W-:Y:S01]  /*5060*/  FMUL R75, R75, R8.reuse ;  /* 0x000000084b4b7220 */ /* 0x080fe20000400000 */
[-C--:B------:R-:W-:Y:S01]  /*5070*/  FMUL R76, R76, R8.reuse ;  /* 0x000000084c4c7220 */ /* 0x080fe20000400000 */
[----:B------:R2:W-:Y:S01]  /*5080*/  @!P1 STG.E.U8 desc[UR12][R16.64+0x8], R15 ;  /* 0x0000080f10009986 */ /* 0x0005e2000c10110c */
[----:B------:R-:W-:Y:S01]  /*5090*/  ISETP.LT.OR P1, PT, R9, 0x11, !P0 ;  /* 0x000000110900780c */ /* 0x000fe20004721670 */
[----:B------:R-:W-:Y:S01]  /*50a0*/  FMUL R77, R77, R8 ;  /* 0x000000084d4d7220 */ /* 0x000fe20000400000 */
[----:B0-----:R-:W-:Y:S01]  /*50b0*/  F2FP.SATFINITE.E4M3.F32.PACK_AB_MERGE_C R3, RZ, R64, RZ ;  /* 0x00000040ff03723e */ /* 0x001fe200048070ff */
[----:B------:R-:W-:Y:S01]  /*50c0*/  @!P3 STG.E.U8 desc[UR12][R16.64+0x9], R63 ;  /* 0x0000093f1000b986 */ /* 0x000fe2000c10110c */
[----:B-1----:R-:W-:Y:S01]  /*50d0*/  F2FP.SATFINITE.E4M3.F32.PACK_AB_MERGE_C R5, RZ, R66, RZ ;  /* 0x00000042ff05723e */ /* 0x002fe200048070ff */
[-C--:B------:R-:W-:Y:S01]  /*50e0*/  FMUL R78, R78, R8.reuse ;  /* 0x000000084e4e7220 */ /* 0x080fe20000400000 */
[C---:B------:R-:W-:Y:S01]  /*50f0*/  ISETP.LT.OR P3, PT, R9.reuse, 0x19, !P0 ;  /* 0x000000190900780c */ /* 0x040fe20004761670 */
[----:B------:R-:W-:Y:S01]  /*5100*/  @!P4 STG.E.U8 desc[UR12][R12.64+0x11], R65 ;  /* 0x000011410c00c986 */ /* 0x000fe2000c10110c */
[----:B------:R-:W-:Y:S01]  /*5110*/  ISETP.LT.OR P4, PT, R9, 0x1a, !P0 ;  /* 0x0000001a0900780c */ /* 0x000fe20004781670 */
[-C--:B------:R-:W-:Y:S01]  /*5120*/  FMUL R79, R79, R8.reuse ;  /* 0x000000084f4f7220 */ /* 0x080fe20000400000 */
[----:B------:R-:W-:Y:S01]  /*5130*/  F2FP.SATFINITE.E4M3.F32.PACK_AB_MERGE_C R73, RZ, R73, RZ ;  /* 0x00000049ff49723e */ /* 0x000fe200048070ff */
[----:B------:R-:W-:Y:S01]  /*5140*/  FMUL R81, R81, R8 ;  /* 0x0000000851517220 */ /* 0x000fe20000400000 */
[----:B--2---:R-:W-:Y:S01]  /*5150*/  F2FP.SATFINITE.E4M3.F32.PACK_AB_MERGE_C R15, RZ, R72, RZ ;  /* 0x00000048ff0f723e */ /* 0x004fe200048070ff */
[----:B------:R0:W-:Y:S01]  /*5160*/  @!P1 STG.E.U8 desc[UR12][R12.64+0x10], R3 ;  /* 0x000010030c009986 */ /* 0x0001e2000c10110c */
[C---:B------:R-:W-:Y:S01]  /*5170*/  ISETP.LT.OR P1, PT, R9.reuse, 0x21, !P0 ;  /* 0x000000210900780c */ /* 0x040fe20004721670 */
        /* <DEDUP_REMOVED lines=8> */
[----:B------:R-:W-:Y:S01]  /*5200*/  FMUL R83, R83, R8 ;  /* 0x0000000853537220 */ /* 0x000fe20000400000 */
[----:B------:R-:W-:Y:S01]  /*5210*/  F2FP.SATFINITE.E4M3.F32.PACK_AB_MERGE_C R79, RZ, R79, RZ ;  /* 0x0000004fff4f723e */ /* 0x000fe200048070ff */
[----:B------:R-:W-:Y:S01]  /*5220*/  @!P4 STG.E.U8 desc[UR12][R12.64+0x19], R69 ;  /* 0x000019450c00c986 */ /* 0x000fe2000c10110c */
[----:B0-----:R-:W-:Y:S01]  /*5230*/  F2FP.SATFINITE.E4M3.F32.PACK_AB_MERGE_C R3, RZ, R68, RZ ;  /* 0x00000044ff03723e */ /* 0x001fe200048070ff */
[-C--:B------:R-:W-:Y:S01]  /*5240*/  FMUL R84, R84, R8.reuse ;  /* 0x0000000854547220 */ /* 0x080fe20000400000 */
[----:B------:R-:W-:Y:S01]  /*5250*/  ISETP.LT.OR P4, PT, R9, 0x22, !P2 ;  /* 0x000000220900780c */ /* 0x000fe20005781670 */
[----:B------:R-:W-:Y:S01]  /*5260*/  FMUL R85, R85, R8 ;  /* 0x0000000855557220 */ /* 0x000fe20000400000 */
[----:B-1----:R-:W-:Y:S01]  /*5270*/  F2FP.SATFINITE.E4M3.F32.PACK_AB_MERGE_C R5, RZ, R70, RZ ;  /* 0x00000046ff05723e */ /* 0x002fe200048070ff */
[----:B------:R0:W-:Y:S01]  /*5280*/  @!P3 STG.E.U8 desc[UR12][R12.64+0x18], R3 ;  /* 0x000018030c00b986 */ /* 0x0001e2000c10110c */
[C---:B------:R-:W-:Y:S01]  /*5290*/  ISETP.LT.OR P3, PT, R9.reuse, 0x22, !P0 ;  /* 0x000000220900780c */ /* 0x040fe20004761670 */
[-C--:B------:R-:W-:Y:S01]  /*52a0*/  FMUL R86, R86, R8.reuse ;  /* 0x0000000856567220 */ /* 0x080fe20000400000 */
[----:B------:R-:W-:Y:S01]  /*52b0*/  F2FP.SATFINITE.E4M3.F32.PACK_AB_MERGE_C R81, RZ, R81, RZ ;  /* 0x00000051ff51723e */ /* 0x000fe200048070ff */
[----:B------:R1:W-:Y:S01]  /*52c0*/  @!P5 STG.E.U8 desc[UR12][R16.64+0x18], R5 ;  /* 0x000018051000d986 */ /* 0x0003e2000c10110c */
[----:B------:R-:W-:Y:S01]  /*52d0*/  ISETP.LT.OR P5, PT, R9, 0x29, !P0 ;  /* 0x000000290900780c */ /* 0x000fe200047a1670 */
[-C--:B------:R-:W-:Y:S01]  /*52e0*/  FMUL R87, R87, R8.reuse ;  /* 0x0000000857577220 */ /* 0x080fe20000400000 */
[----:B------:R-:W-:Y:S01]  /*52f0*/  F2FP.SATFINITE.E4M3.F32.PACK_AB_MERGE_C R83, RZ, R83, RZ ;  /* 0x00000053ff53723e */ /* 0x000fe200048070ff */
[----:B------:R-:W-:Y:S01]  /*5300*/  @!P6 STG.E.U8 desc[UR12][R16.64+0x19], R71 ;  /* 0x000019471000e986 */ /* 0x000fe2000c10110c */
[C---:B------:R-:W-:Y:S01]  /*5310*/  ISETP.LT.OR P6, PT, R9.reuse, 0x2a, !P0 ;  /* 0x0000002a0900780c */ /* 0x040fe200047c1670 */
[-C--:B------:R-:W-:Y:S01]  /*5320*/  FMUL R24, R24, R8.reuse ;  /* 0x0000000818187220 */ /* 0x080fe20000400000 */
[----:B------:R-:W-:Y:S01]  /*5330*/  F2FP.SATFINITE.E4M3.F32.PACK_AB_MERGE_C R85, RZ, R85, RZ ;  /* 0x00000055ff55723e */ /* 0x000fe200048070ff */
        /* <DEDUP_REMOVED lines=25> */
[----:B------:R-:W-:Y:S01]  /*54d0*/  FMUL R32, R32, R8 ;  /* 0x0000000820207220 */ /* 0x000fe20000400000 */
[----:B0-----:R-:W-:Y:S01]  /*54e0*/  F2FP.SATFINITE.E4M3.F32.PACK_AB_MERGE_C R3, RZ, R78, RZ ;  /* 0x0000004eff03723e */ /* 0x001fe200048070ff */
[----:B------:R-:W-:Y:S01]  /*54f0*/  @!P3 STG.E.U8 desc[UR12][R16.64+0x29], R79 ;  /* 0x0000294f1000b986 */ /* 0x000fe2000c10110c */
[----:B------:R-:W-:Y:S01]  /*5500*/  ISETP.LT.OR P3, PT, R9, 0x3a, !P0 ;  /* 0x0000003a0900780c */ /* 0x000fe20004761670 */
[----:B------:R-:W-:Y:S01]  /*5510*/  FMUL R33, R33, R8 ;  /* 0x0000000821217220 */ /* 0x000fe20000400000 */
[----:B-1----:R-:W-:Y:S01]  /*5520*/  F2FP.SATFINITE.E4M3.F32.PACK_AB_MERGE_C R5, RZ, R80, RZ ;  /* 0x00000050ff05723e */ /* 0x002fe200048070ff */
[----:B------:R0:W-:Y:S01]  /*5530*/  @!P1 STG.E.U8 desc[UR12][R16.64+0x28], R3 ;  /* 0x0000280310009986 */ /* 0x0001e2000c10110c */
[----:B------:R-:W-:Y:S01]  /*5540*/  ISETP.GE.AND P1, PT, R14, 0x41, PT ;  /* 0x000000410e00780c */ /* 0x000fe20003f26270 */
[-C--:B------:R-:W-:Y:S01]  /*5550*/  FMUL R34, R34, R8.reuse ;  /* 0x0000000822227220 */ /* 0x080fe20000400000 */
[----:B------:R-:W-:Y:S01]  /*5560*/  F2FP.SATFINITE.E4M3.F32.PACK_AB_MERGE_C R29, RZ, R29, RZ ;  /* 0x0000001dff1d723e */ /* 0x000fe200048070ff */
[----:B------:R-:W-:Y:S01]  /*5570*/  @!P5 STG.E.U8 desc[UR12][R12.64+0x31], R81 ;  /* 0x000031510c00d986 */ /* 0x000fe2000c10110c */
[----:B------:R-:W-:Y:S01]  /*5580*/  ISETP.LT.OR P5, PT, R9, 0x32, !P2 ;  /* 0x000000320900780c */ /* 0x000fe200057a1670 */
[-C--:B------:R-:W-:Y:S01]  /*5590*/  FMUL R35, R35, R8.reuse ;  /* 0x0000000823237220 */ /* 0x080fe20000400000 */
[----:B------:R-:W-:Y:S01]  /*55a0*/  F2FP.SATFINITE.E4M3.F32.PACK_AB_MERGE_C R31, RZ, R31, RZ ;  /* 0x0000001fff1f723e */ /* 0x000fe200048070ff */
[----:B------:R1:W-:Y:S01]  /*55b0*/  @!P4 STG.E.U8 desc[UR12][R12.64+0x30], R5 ;  /* 0x000030050c00c986 */ /* 0x0003e2000c10110c */
[C---:B------:R-:W-:Y:S01]  /*55c0*/  ISETP.LT.OR P4, PT, R9.reuse, 0x39, !P0 ;  /* 0x000000390900780c */ /* 0x040fe20004781670 */
[-C--:B------:R-:W-:Y:S01]  /*55d0*/  FMUL R36, R36, R8.reuse ;  /* 0x0000000824247220 */ /* 0x080fe20000400000 */
[----:B------:R-:W-:Y:S01]  /*55e0*/  ISETP.GE.AND P0, PT, R14, 0x49, PT ;  /* 0x000000490e00780c */ /* 0x000fe20003f06270 */
[----:B------:R-:W-:Y:S01]  /*55f0*/  @!P6 STG.E.U8 desc[UR12][R16.64+0x30], R15 ;  /* 0x0000300f1000e986 */ /* 0x000fe2000c10110c */
[----:B------:R-:W-:Y:S01]  /*5600*/  ISETP.LT.OR P6, PT, R9, 0x39, !P2 ;  /* 0x000000390900780c */ /* 0x000fe200057c1670 */
[----:B------:R-:W-:Y:S01]  /*5610*/  FMUL R37, R37, R8 ;  /* 0x0000000825257220 */ /* 0x000fe20000400000 */
[----:B0-----:R-:W-:Y:S01]  /*5620*/  F2FP.SATFINITE.E4M3.F32.PACK_AB_MERGE_C R3, RZ, R84, RZ ;  /* 0x00000054ff03723e */ /* 0x001fe200048070ff */
[-C--:B------:R-:W-:Y:S01]  /*5630*/  FMUL R38, R38, R8.reuse ;  /* 0x0000000826267220 */ /* 0x080fe20000400000 */
[C---:B------:R-:W-:Y:S01]  /*5640*/  ISETP.LT.OR P2, PT, R9.reuse, 0x3a, !P2 ;  /* 0x0000003a0900780c */ /* 0x040fe20005741670 */
[----:B------:R-:W-:Y:S01]  /*5650*/  @!P5 STG.E.U8 desc[UR12][R16.64+0x31], R83 ;  /* 0x000031531000d986 */ /* 0x000fe2000c10110c */
        /* <DEDUP_REMOVED lines=24> */
[----:B--2---:R-:W-:Y:S01]  /*57e0*/  F2FP.SATFINITE.E4M3.F32.PACK_AB_MERGE_C R5, RZ, R26, RZ ;  /* 0x0000001aff05723e */ /* 0x004fe200048070ff */
[-C--:B------:R-:W-:Y:S01]  /*57f0*/  FMUL R45, R45, R8.reuse ;  /* 0x000000082d2d7220 */ /* 0x080fe20000400000 */
[C---:B------:R-:W-:Y:S01]  /*5800*/  ISETP.LT.OR P3, PT, R9.reuse, 0x9, !P1 ;  /* 0x000000090900780c */ /* 0x040fe20004f61670 */
[----:B------:R-:W-:Y:S01]  /*5810*/  @!P6 STG.E.U8 desc[UR12][R10.64+0x1], R27 ;  /* 0x0000011b0a00e986 */ /* 0x000fe2000c10110c */
[C---:B------:R-:W-:Y:S01]  /*5820*/  ISETP.LT.OR P6, PT, R9.reuse, 0xa, !P0 ;  /* 0x0000000a0900780c */ /* 0x040fe200047c1670 */
        /* <DEDUP_REMOVED lines=9> */
[----:B------:R-:W-:Y:S01]  /*58c0*/  ISETP.LT.OR P4, PT, R9, 0x12, !P0 ;  /* 0x000000120900780c */ /* 0x000fe20004781670 */
[-C--:B------:R-:W-:Y:S01]  /*58d0*/  FMUL R49, R49, R8.reuse ;  /* 0x0000000831317220 */ /* 0x080fe20000400000 */
[----:B------:R-:W-:Y:S01]  /*58e0*/  F2FP.SATFINITE.E4M3.F32.PACK_AB_MERGE_C R43, RZ, R43, RZ ;  /* 0x0000002bff2b723e */ /* 0x000fe200048070ff */
[----:B------:R0:W-:Y:S01]  /*58f0*/  @!P3 STG.E.U8 desc[UR12][R6.64+0x8], R3 ;  /* 0x000008030600b986 */ /* 0x0001e2000c10110c */
[C---:B------:R-:W-:Y:S01]  /*5900*/  ISETP.LT.OR P3, PT, R9.reuse, 0x12, !P1 ;  /* 0x000000120900780c */ /* 0x040fe20004f61670 */
[----:B------:R-:W-:Y:S01]  /*5910*/  FMUL R50, R50, R8 ;  /* 0x0000000832327220 */ /* 0x000fe20000400000 */
[----:B-1----:R-:W-:Y:S01]  /*5920*/  F2FP.SATFINITE.E4M3.F32.PACK_AB_MERGE_C R5, RZ, R30, RZ ;  /* 0x0000001eff05723e */ /* 0x002fe200048070ff */
[----:B------:R-:W-:Y:S01]  /*5930*/  @!P6 STG.E.U8 desc[UR12][R10.64+0x9], R31 ;  /* 0x0000091f0a00e986 */ /* 0x000fe2000c10110c */
[----:B------:R-:W-:Y:S01]  /*5940*/  ISETP.LT.OR P6, PT, R9, 0x1a, !P1 ;  /* 0x0000001a0900780c */ /* 0x000fe20004fc1670 */
[-C--:B------:R-:W-:Y:S01]  /*5950*/  FMUL R51, R51, R8.reuse ;  /* 0x0000000833337220 */ /* 0x080fe20000400000 */
[----:B------:R-:W-:Y:S01]  /*5960*/  F2FP.SATFINITE.E4M3.F32.PACK_AB_MERGE_C R45, RZ, R45, RZ ;  /* 0x0000002dff2d723e */ /* 0x000fe200048070ff */
[----:B------:R1:W-:Y:S01]  /*5970*/  @!P5 STG.E.U8 desc[UR12][R10.64+0x8], R5 ;  /* 0x000008050a00d986 */ /* 0x0003e2000c10110c */
        /* <DEDUP_REMOVED lines=8> */
[----:B------:R-:W-:Y:S01]  /*5a00*/  ISETP.LT.OR P3, PT, R9, 0x1a, !P0 ;  /* 0x0000001a0900780c */ /* 0x000fe20004761670 */
[----:B------:R-:W-:Y:S01]  /*5a10*/  FMUL R54, R54, R8 ;  /* 0x0000000836367220 */ /* 0x000fe20000400000 */
[----:B------:R-:W-:Y:S01]  /*5a20*/  F2FP.SATFINITE.E4M3.F32.PACK_AB_MERGE_C R49, RZ, R49, RZ ;  /* 0x00000031ff31723e */ /* 0x000fe200048070ff */
[----:B------:R-:W-:Y:S01]  /*5a30*/  @!P4 STG.E.U8 desc[UR12][R10.64+0x11], R35 ;  /* 0x000011230a00c986 */ /* 0x000fe2000c10110c */
[----:B-1----:R-:W-:Y:S01]  /*5a40*/  F2FP.SATFINITE.E4M3.F32.PACK_AB_MERGE_C R5, RZ, R36, RZ ;  /* 0x00000024ff05723e */ /* 0x002fe200048070ff */
[----:B------:R-:W-:Y:S01]  /*5a50*/  FMUL R8, R55, R8 ;  /* 0x0000000837087220 */ /* 0x000fe20000400000 */
[----:B------:R-:W-:-:S02]  /*5a60*/  ISETP.LT.OR P4, PT, R9, 0x21, !P1 ;  /* 0x000000210900780c */ /* 0x000fc40004f81670 */
[----:B--2---:R-:W-:Y:S01]  /*5a70*/  F2FP.SATFINITE.E4M3.F32.PACK_AB_MERGE_C R13, RZ, R42, RZ ;  /* 0x0000002aff0d723e */ /* 0x004fe200048070ff */
[----:B------:R0:W-:Y:S01]  /*5a80*/  @!P2 STG.E.U8 desc[UR12][R10.64+0x10], R3 ;  /* 0x000010030a00a986 */ /* 0x0001e2000c10110c */
[C---:B------:R-:W-:Y:S02]  /*5a90*/  ISETP.LT.OR P2, PT, R9.reuse, 0x19, !P0 ;  /* 0x000000190900780c */ /* 0x040fe40004741670 */
[----:B------:R-:W-:Y:S01]  /*5aa0*/  F2FP.SATFINITE.E4M3.F32.PACK_AB_MERGE_C R51, RZ, R51, RZ ;  /* 0x00000033ff33723e */ /* 0x000fe200048070ff */
[----:B------:R1:W-:Y:S01]  /*5ab0*/  @!P5 STG.E.U8 desc[UR12][R6.64+0x18], R5 ;  /* 0x000018050600d986 */ /* 0x0003e2000c10110c */
[C---:B------:R-:W-:Y:S02]  /*5ac0*/  ISETP.LT.OR P5, PT, R9.reuse, 0x22, !P1 ;  /* 0x000000220900780c */ /* 0x040fe40004fa1670 */
[----:B------:R-:W-:Y:S01]  /*5ad0*/  F2FP.SATFINITE.E4M3.F32.PACK_AB_MERGE_C R53, RZ, R53, RZ ;  /* 0x00000035ff35723e */ /* 0x000fe200048070ff */
[----:B------:R-:W-:Y:S01]  /*5ae0*/  @!P6 STG.E.U8 desc[UR12][R6.64+0x19], R37 ;  /* 0x000019250600e986 */ /* 0x000fe2000c10110c */
[----:B------:R-:W-:-:S02]  /*5af0*/  ISETP.LT.OR P6, PT, R9, 0x21, !P0 ;  /* 0x000000210900780c */ /* 0x000fc400047c1670 */
[----:B0-----:R-:W-:Y:S01]  /*5b00*/  F2FP.SATFINITE.E4M3.F32.PACK_AB_MERGE_C R3, RZ, R38, RZ ;  /* 0x00000026ff03723e */ /* 0x001fe200048070ff */
[----:B------:R-:W-:Y:S01]  /*5b10*/  @!P3 STG.E.U8 desc[UR12][R10.64+0x19], R39 ;  /* 0x000019270a00b986 */ /* 0x000fe2000c10110c */
[C---:B------:R-:W-:Y:S02]  /*5b20*/  ISETP.LT.OR P3, PT, R9.reuse, 0x29, !P0 ;  /* 0x000000290900780c */ /* 0x040fe40004761670 */
[----:B-1----:R-:W-:Y:S01]  /*5b30*/  F2FP.SATFINITE.E4M3.F32.PACK_AB_MERGE_C R5, RZ, R40, RZ ;  /* 0x00000028ff05723e */ /* 0x002fe200048070ff */
[----:B------:R0:W-:Y:S01]  /*5b40*/  @!P2 STG.E.U8 desc[UR12][R10.64+0x18], R3 ;  /* 0x000018030a00a986 */ /* 0x0001e2000c10110c */
[----:B------:R-:W-:-:S03]  /*5b50*/  ISETP.LT.OR P2, PT, R9, 0x29, !P1 ;  /* 0x000000290900780c */ /* 0x000fc60004f41670 */
[----:B------:R1:W-:Y:S01]  /*5b60*/  @!P4 STG.E.U8 desc[UR12][R6.64+0x20], R5 ;  /* 0x000020050600c986 */ /* 0x0003e2000c10110c */
[----:B------:R-:W-:-:S03]  /*5b70*/  ISETP.LT.OR P4, PT, R9, 0x2a, !P0 ;  /* 0x0000002a0900780c */ /* 0x000fc60004781670 */
[----:B------:R-:W-:Y:S01]  /*5b80*/  @!P5 STG.E.U8 desc[UR12][R6.64+0x21], R41 ;  /* 0x000021290600d986 */ /* 0x000fe2000c10110c */
[----:B------:R-:W-:-:S03]  /*5b90*/  ISETP.LT.OR P5, PT, R9, 0x2a, !P1 ;  /* 0x0000002a0900780c */ /* 0x000fc60004fa1670 */
[----:B------:R2:W-:Y:S01]  /*5ba0*/  @!P6 STG.E.U8 desc[UR12][R10.64+0x20], R13 ;  /* 0x0000200d0a00e986 */ /* 0x0005e2000c10110c */
[----:B------:R-:W-:Y:S02]  /*5bb0*/  ISETP.LT.OR P6, PT, R9, 0x22, !P0 ;  /* 0x000000220900780c */ /* 0x000fe400047c1670 */
[----:B0-----:R-:W-:Y:S02]  /*5bc0*/  F2FP.SATFINITE.E4M3.F32.PACK_AB_MERGE_C R3, RZ, R44, RZ ;  /* 0x0000002cff03723e */ /* 0x001fe400048070ff */
[----:B-1----:R-:W-:Y:S02]  /*5bd0*/  F2FP.SATFINITE.E4M3.F32.PACK_AB_MERGE_C R5, RZ, R46, RZ ;  /* 0x0000002eff05723e */ /* 0x002fe400048070ff */
[----:B--2---:R-:W-:-:S07]  /*5be0*/  F2FP.SATFINITE.E4M3.F32.PACK_AB_MERGE_C R13, RZ, R48, RZ ;  /* 0x00000030ff0d723e */ /* 0x004fce00048070ff */
[----:B------:R-:W-:Y:S01]  /*5bf0*/  @!P6 STG.E.U8 desc[UR12][R10.64+0x21], R43 ;  /* 0x0000212b0a00e986 */ /* 0x000fe2000c10110c */
[----:B------:R-:W-:-:S03]  /*5c00*/  ISETP.LT.OR P6, PT, R9, 0x31, !P1 ;  /* 0x000000310900780c */ /* 0x000fc60004fc1670 */
[----:B------:R0:W-:Y:S01]  /*5c10*/  @!P2 STG.E.U8 desc[UR12][R6.64+0x28], R3 ;  /* 0x000028030600a986 */ /* 0x0001e2000c10110c */
[----:B------:R-:W-:-:S03]  /*5c20*/  ISETP.LT.OR P2, PT, R9, 0x32, !P1 ;  /* 0x000000320900780c */ /* 0x000fc60004f41670 */
[----:B------:R-:W-:Y:S01]  /*5c30*/  @!P5 STG.E.U8 desc[UR12][R6.64+0x29], R45 ;  /* 0x0000292d0600d986 */ /* 0x000fe2000c10110c */
[----:B------:R-:W-:-:S03]  /*5c40*/  ISETP.LT.OR P5, PT, R9, 0x31, !P0 ;  /* 0x000000310900780c */ /* 0x000fc600047a1670 */
[----:B------:R1:W-:Y:S01]  /*5c50*/  @!P3 STG.E.U8 desc[UR12][R10.64+0x28], R5 ;  /* 0x000028050a00b986 */ /* 0x0003e2000c10110c */
[C---:B------:R-:W-:Y:S02]  /*5c60*/  ISETP.LT.OR P3, PT, R9.reuse, 0x39, !P1 ;  /* 0x000000390900780c */ /* 0x040fe40004f61670 */
[C---:B------:R-:W-:Y:S01]  /*5c70*/  ISETP.LT.OR P1, PT, R9.reuse, 0x3a, !P1 ;  /* 0x0000003a0900780c */ /* 0x040fe20004f21670 */
[----:B------:R-:W-:Y:S01]  /*5c80*/  @!P4 STG.E.U8 desc[UR12][R10.64+0x29], R47 ;  /* 0x0000292f0a00c986 */ /* 0x000fe2000c10110c */
[C---:B------:R-:W-:Y:S02]  /*5c90*/  ISETP.LT.OR P4, PT, R9.reuse, 0x32, !P0 ;  /* 0x000000320900780c */ /* 0x040fe40004781670 */
[----:B0-----:R-:W-:Y:S01]  /*5ca0*/  F2FP.SATFINITE.E4M3.F32.PACK_AB_MERGE_C R3, RZ, R50, RZ ;  /* 0x00000032ff03723e */ /* 0x001fe200048070ff */
[----:B------:R0:W-:Y:S01]  /*5cb0*/  @!P6 STG.E.U8 desc[UR12][R6.64+0x30], R13 ;  /* 0x0000300d0600e986 */ /* 0x0001e2000c10110c */
[C---:B------:R-:W-:Y:S02]  /*5cc0*/  ISETP.LT.OR P6, PT, R9.reuse, 0x39, !P0 ;  /* 0x000000390900780c */ /* 0x040fe400047c1670 */
[----:B------:R-:W-:Y:S01]  /*5cd0*/  ISETP.LT.OR P0, PT, R9, 0x3a, !P0 ;  /* 0x0000003a0900780c */ /* 0x000fe20004701670 */
[----:B------:R2:W-:Y:S01]  /*5ce0*/  @!P2 STG.E.U8 desc[UR12][R6.64+0x31], R49 ;  /* 0x000031310600a986 */ /* 0x0005e2000c10110c */
[----:B-1----:R-:W-:-:S02]  /*5cf0*/  F2FP.SATFINITE.E4M3.F32.PACK_AB_MERGE_C R5, RZ, R52, RZ ;  /* 0x00000034ff05723e */ /* 0x002fc400048070ff */
[----:B------:R-:W-:Y:S01]  /*5d00*/  F2FP.SATFINITE.E4M3.F32.PACK_AB_MERGE_C R9, RZ, R54, RZ ;  /* 0x00000036ff09723e */ /* 0x000fe200048070ff */
[----:B------:R2:W-:Y:S04]  /*5d10*/  @!P5 STG.E.U8 desc[UR12][R10.64+0x30], R3 ;  /* 0x000030030a00d986 */ /* 0x0005e8000c10110c */
[----:B------:R2:W-:Y:S01]  /*5d20*/  @!P4 STG.E.U8 desc[UR12][R10.64+0x31], R51 ;  /* 0x000031330a00c986 */ /* 0x0005e2000c10110c */
[----:B0-----:R-:W-:-:S03]  /*5d30*/  F2FP.SATFINITE.E4M3.F32.PACK_AB_MERGE_C R13, RZ, R8, RZ ;  /* 0x00000008ff0d723e */ /* 0x001fc600048070ff */
[----:B------:R2:W-:Y:S04]  /*5d40*/  @!P3 STG.E.U8 desc[UR12][R6.64+0x38], R5 ;  /* 0x000038050600b986 */ /* 0x0005e8000c10110c */
[----:B------:R2:W-:Y:S04]  /*5d50*/  @!P1 STG.E.U8 desc[UR12][R6.64+0x39], R53 ;  /* 0x0000393506009986 */ /* 0x0005e8000c10110c */
[----:B------:R2:W-:Y:S01]  /*5d60*/  @!P6 STG.E.U8 desc[UR12][R10.64+0x38], R9 ;  /* 0x000038090a00e986 */ /* 0x0005e2000c10110c */
[----:B------:R-:W-:Y:S05]  /*5d70*/  @P0 EXIT ;  /* 0x000000000000094d */ /* 0x000fea0003800000 */
[----:B------:R-:W-:Y:S01]  /*5d80*/  STG.E.U8 desc[UR12][R10.64+0x39], R13 ;  /* 0x0000390d0a007986 */ /* 0x000fe2000c10110c */
[----:B------:R-:W-:Y:S05]  /*5d90*/  EXIT ;  /* 0x000000000000794d */ /* 0x000fea0003800000 */
.L_x_10:
[----:B------:R-:W-:-:S13]  /*5da0*/  ISETP.NE.AND P0, PT, R6, RZ, PT ;  /* 0x000000ff0600720c */ /* 0x000fda0003f05270 */
[----:B------:R-:W-:Y:S05]  /*5db0*/  @P0 EXIT ;  /* 0x000000000000094d */ /* 0x000fea0003800000 */
[----:B------:R-:W-:Y:S01]  /*5dc0*/  ELECT P0, URZ, PT ;  /* 0x00000000003f782f */ /* 0x000fe20003800000 */
[----:B------:R-:W-:-:S12]  /*5dd0*/  BSSY B0, `(.L_x_151) ;  /* 0x0000081000007945 */ /* 0x000fd80003800000 */
[----:B------:R-:W-:Y:S05]  /*5de0*/  @!P0 BRA `(.L_x_152) ;  /* 0x0000000400fc8947 */ /* 0x000fea0003800000 */
[----:B------:R-:W-:-:S13]  /*5df0*/  ISETP.GE.AND P0, PT, R4, 0x1, PT ;  /* 0x000000010400780c */ /* 0x000fda0003f06270 */
[----:B------:R-:W-:Y:S05]  /*5e00*/  @!P0 BRA `(.L_x_152) ;  /* 0x0000000400f48947 */ /* 0x000fea0003800000 */
[----:B---3-5:R-:W2:Y:S01]  /*5e10*/  S2R R0, SR_CTAID.X ;  /* 0x0000000000007919 */ /* 0x028ea20000002500 */
[----:B------:R-:W-:Y:S01]  /*5e20*/  ULDC UR4, c[0x0][0x384] ;  /* 0x0000e10000047ab9 */ /* 0x000fe20000000800 */
[----:B------:R-:W-:Y:S01]  /*5e30*/  LOP3.LUT P0, RZ, R11, 0x1f, RZ, 0xc0, !PT ;  /* 0x0000001f0bff7812 */ /* 0x000fe2000780c0ff */
[----:B------:R-:W-:Y:S01]  /*5e40*/  ULDC UR5, c[0x0][0x388] ;  /* 0x0000e20000057ab9 */ /* 0x000fe20000000800 */
[----:B------:R-:W3:Y:S01]  /*5e50*/  S2R R10, SR_CTAID.Y ;  /* 0x00000000000a7919 */ /* 0x000ee20000002600 */
[----:B------:R-:W-:Y:S01]  /*5e60*/  ISETP.NE.AND P1, PT, R2, RZ, PT ;  /* 0x000000ff0200720c */ /* 0x000fe20003f25270 */
[----:B------:R-:W-:Y:S01]  /*5e70*/  VIADD R21, R4, 0x1 ;  /* 0x0000000104157836 */ /* 0x000fe20000000000 */
[----:B------:R-:W-:Y:S01]  /*5e80*/  ISETP.NE.OR P0, PT, R2, RZ, !P0 ;  /* 0x000000ff0200720c */ /* 0x000fe20004705670 */
[----:B------:R-:W-:Y:S01]  /*5e90*/  IMAD.MOV.U32 R2, RZ, RZ, RZ ;  /* 0x000000ffff027224 */ /* 0x000fe200078e00ff */
[----:B------:R-:W-:Y:S01]  /*5ea0*/  LOP3.LUT R20, R3, 0x2, RZ, 0xfc, !PT ;  /* 0x0000000203147812 */ /* 0x000fe200078efcff */
[----:B------:R-:W-:Y:S01]  /*5eb0*/  IMAD.MOV.U32 R5, RZ, RZ, 0x1 ;  /* 0x00000001ff057424 */ /* 0x000fe200078e00ff */
[----:B------:R-:W-:-:S02]  /*5ec0*/  CS2R R6, SRZ ;  /* 0x0000000000067805 */ /* 0x000fc4000001ff00 */
[----:B01----:R-:W-:Y:S01]  /*5ed0*/  CS2R R8, SRZ ;  /* 0x0000000000087805 */ /* 0x003fe2000001ff00 */
[----:B--2---:R-:W-:-:S04]  /*5ee0*/  IMAD.SHL.U32 R16, R0, 0x80, RZ ;  /* 0x0000008000107824 */ /* 0x004fc800078e00ff */
[----:B------:R-:W-:-:S04]  /*5ef0*/  IMAD.HI.U32 R0, R16, UR4, RZ ;  /* 0x0000000410007c27 */ /* 0x000fc8000f8e00ff */
[----:B---3--:R-:W-:Y:S01]  /*5f00*/  IMAD.SHL.U32 R18, R10, 0x40, RZ ;  /* 0x000000400a127824 */ /* 0x008fe200078e00ff */
[----:B------:R-:W-:-:S07]  /*5f10*/  SHF.R.U32.HI R0, RZ, UR5, R0 ;  /* 0x00000005ff007c19 */ /* 0x000fce0008011600 */
.L_x_156:
[----:B------:R-:W0:Y:S01]  /*5f20*/  S2R R11, SR_CgaCtaId ;  /* 0x00000000000b7919 */ /* 0x000e220000008800 */
[----:B------:R-:W-:-:S04]  /*5f30*/  MOV R10, 0x400 ;  /* 0x00000400000a7802 */ /* 0x000fc80000000f00 */
[----:B0-----:R-:W-:Y:S02]  /*5f40*/  LEA R19, R11, R10, 0x18 ;  /* 0x0000000a0b137211 */ /* 0x001fe400078ec0ff */
[----:B------:R-:W-:-:S03]  /*5f50*/  SHF.L.U32 R10, R5, 0x1f, RZ ;  /* 0x0000001f050a7819 */ /* 0x000fc600000006ff */
[----:B------:R-:W-:-:S07]  /*5f60*/  IMAD R17, R2, 0x8, R19 ;  /* 0x0000000802117824 */ /* 0x000fce00078e0213 */
.L_x_153:
[----:B0-----:R0:W1:Y:S02]  /*5f70*/  SYNCS.PHASECHK.TRANS64.TRYWAIT P2, [R17+URZ+0x37928], R10 ;  /* 0x0379280a110075a7 */ /* 0x001064000804017f */
[----:B-1----:R-:W-:Y:S05]  /*5f80*/  @!P2 NANOSLEEP.SYNCS 0x989680 ;  /* 0x009896800000a95d */ /* 0x002fea0003900000 */
[----:B------:R-:W1:Y:S02]  /*5f90*/  @!P2 SYNCS.PHASECHK.TRANS64 P2, [R17+URZ+0x37928], R10 ;  /* 0x0379280a1100a5a7 */ /* 0x000e64000804007f */
[----:B-1----:R-:W-:Y:S05]  /*5fa0*/  @!P2 BRA `(.L_x_153) ;  /* 0xfffffffc00f0a947 */ /* 0x002fea000383ffff */
[----:B0-----:R-:W0:Y:S02]  /*5fb0*/  @!P1 LDC R10, c[0x0][0x580] ;  /* 0x00016000ff0a9b82 */ /* 0x001e240000000800 */
[----:B0-----:R0:W-:Y:S02]  /*5fc0*/  @!P1 SYNCS.ARRIVE.TRANS64 RZ, [R17+URZ+0x37800], R10 ;  /* 0x0378000a11ff99a7 */ /* 0x0011e4000800003f */
[----:B0-----:R-:W-:-:S04]  /*5fd0*/  PRMT R10, R20, 0x9910, RZ ;  /* 0x00009910140a7816 */ /* 0x001fc800000000ff */
[----:B------:R-:W-:-:S13]  /*5fe0*/  ISETP.NE.AND P2, PT, R10, 0x2, PT ;  /* 0x000000020a00780c */ /* 0x000fda0003f45270 */
[----:B------:R-:W-:Y:S05]  /*5ff0*/  @P2 BRA `(.L_x_154) ;  /* 0x0000000000042947 */ /* 0x000fea0003800000 */
[----:B------:R-:W-:Y:S01]  /*6000*/  BPT.TRAP 0x1 ;  /* 0x000000040000795c */ /* 0x000fe20000300000 */
.L_x_154:
[----:B------:R-:W-:Y:S05]  /*6010*/  @P0 BRA `(.L_x_155) ;  /* 0x0000000000040947 */ /* 0x000fea0003800000 */
[----:B------:R-:W-:Y:S01]  /*6020*/  BPT.TRAP 0x1 ;  /* 0x000000040000795c */ /* 0x000fe20000300000 */
.L_x_155:
[----:B------:R-:W0:Y:S01]  /*6030*/  LDC R13, c[0x0][0x380] ;  /* 0x0000e000ff0d7b82 */ /* 0x000e220000000800 */
[----:B------:R-:W-:Y:S01]  /*6040*/  R2UR UR4, R0 ;  /* 0x00000000000472ca */ /* 0x000fe200000e0000 */
[----:B------:R-:W-:Y:S01]  /*6050*/  ULDC UR14, c[0x0][0x38c] ;  /* 0x0000e300000e7ab9 */ /* 0x000fe20000000800 */
[----:B------:R-:W-:Y:S01]  /*6060*/  R2UR UR13, R16 ;  /* 0x00000000100d72ca */ /* 0x000fe200000e0000 */
[----:B------:R-:W-:Y:S01]  /*6070*/  UISETP.NE.AND UP0, UPT, UR14, 0x1, UPT ;  /* 0x000000010e00788c */ /* 0x000fe2000bf05270 */
[C---:B------:R-:W-:Y:S01]  /*6080*/  R2UR UR18, R8.reuse ;  /* 0x00000000081272ca */ /* 0x040fe200000e0000 */
[----:B------:R-:W-:Y:S01]  /*6090*/  VIADD R8, R8, 0x1 ;  /* 0x0000000108087836 */ /* 0x000fe20000000000 */
[----:B------:R-:W-:Y:S01]  /*60a0*/  ULDC UR24, c[0x0][0x398] ;  /* 0x0000e60000187ab9 */ /* 0x000fe20000000800 */
[----:B------:R-:W1:Y:S01]  /*60b0*/  LDC.64 R10, c[0x0][0x3f8] ;  /* 0x0000fe00ff0a7b82 */ /* 0x000e620000000a00 */
[----:B------:R-:W-:Y:S01]  /*60c0*/  R2UR UR16, R2 ;  /* 0x00000000021072ca */ /* 0x000fe200000e0000 */
[----:B------:R-:W-:Y:S01]  /*60d0*/  ULDC UR12, c[0x0][0x3ec] ;  /* 0x0000fb00000c7ab9 */ /* 0x000fe20000000800 */
[----:B------:R-:W-:Y:S01]  /*60e0*/  R2UR UR17, R17 ;  /* 0x00000000111172ca */ /* 0x000fe200000e0000 */
[----:B------:R-:W-:Y:S01]  /*60f0*/  VIADD R21, R21, 0xffffffff ;  /* 0xffffffff15157836 */ /* 0x000fe20000000000 */
[----:B------:R-:W-:Y:S01]  /*6100*/  ULDC.64 UR28, c[0x0][0x198] ;  /* 0x00006600001c7ab9 */ /* 0x000fe20000000a00 */
[----:B------:R-:W-:Y:S01]  /*6110*/  ULDC.64 UR20, c[0x0][0x3f0] ;  /* 0x0000fc0000147ab9 */ /* 0x000fe20000000a00 */
[----:B------:R-:W-:Y:S01]  /*6120*/  @UP0 ULDC.64 UR8, c[0x0][0x390] ;  /* 0x0000e40000080ab9 */ /* 0x000fe20000000a00 */
[----:B------:R-:W1:Y:S01]  /*6130*/  LDC.64 R14, c[0x0][0x3d0] ;  /* 0x0000f400ff0e7b82 */ /* 0x000e620000000a00 */
[----:B------:R-:W-:Y:S01]  /*6140*/  ISETP.GT.AND P6, PT, R21, 0x1, PT ;  /* 0x000000011500780c */ /* 0x000fe20003fc4270 */
[----:B------:R-:W-:Y:S01]  /*6150*/  USHF.L.U32 UR18, UR18, 0x5, URZ ;  /* 0x0000000512127899 */ /* 0x000fe2000800063f */
[----:B------:R-:W-:Y:S01]  /*6160*/  UMOV UR26, 0x0 ;  /* 0x00000000001a7882 */ /* 0x000fe20000000000 */
[----:B------:R-:W-:-:S04]  /*6170*/  UMOV UR27, 0x10000000 ;  /* 0x10000000001b7882 */ /* 0x000fc80000000000 */
[----:B------:R-:W2:Y:S01]  /*6180*/  LDC R12, c[0x0][0x400] ;  /* 0x00010000ff0c7b82 */ /* 0x000ea20000000800 */
[----:B0-----:R-:W-:Y:S01]  /*6190*/  ISETP.NE.AND P2, PT, R13, 0x1, PT ;  /* 0x000000010d00780c */ /* 0x001fe20003f45270 */
[----:B------:R-:W-:-:S12]  /*61a0*/  UIADD3 UR17, UR17, 0x37800, URZ ;  /* 0x0003780011117890 */ /* 0x000fd8000fffe03f */
[----:B------:R-:W-:Y:S01]  /*61b0*/  @P2 IMAD.U32 R22, RZ, RZ, UR4 ;  /* 0x00000004ff162e24 */ /* 0x000fe2000f8e00ff */
[----:B------:R-:W-:Y:S01]  /*61c0*/  ULDC.64 UR4, c[0x0][0x3c8] ;  /* 0x0000f20000047ab9 */ /* 0x000fe20000000a00 */
[----:B-1----:R-:W-:Y:S02]  /*61d0*/  IMAD R11, R7, R14, R11 ;  /* 0x0000000e070b7224 */ /* 0x002fe400078e020b */
[----:B------:R-:W-:Y:S01]  /*61e0*/  IMAD R10, R9, UR5, R10 ;  /* 0x00000005090a7c24 */ /* 0x000fe2000f8e020a */
[----:B------:R-:W-:Y:S02]  /*61f0*/  @P2 R2UR UR13, R22 ;  /* 0x00000000160d22ca */ /* 0x000fe400000e0000 */
[----:B------:R-:W-:Y:S01]  /*6200*/  ISETP.NE.AND P2, PT, R8, UR15, PT ;  /* 0x0000000f08007c0c */ /* 0x000fe2000bf45270 */
[----:B------:R-:W-:Y:S02]  /*6210*/  IMAD.U32 R11, R11, 0x20, R10 ;  /* 0x000000200b0b7824 */ /* 0x000fe400078e000a */
[----:B--2---:R-:W-:Y:S01]  /*6220*/  IMAD R12, R6, R15, R12 ;  /* 0x0000000f060c7224 */ /* 0x004fe200078e020c */
[----:B------:R-:W-:Y:S01]  /*6230*/  SEL R8, R8, RZ, P2 ;  /* 0x000000ff08087207 */ /* 0x000fe20001000000 */
[----:B------:R-:W0:Y:S02]  /*6240*/  LDC.64 R14, c[0x0][0x3e0] ;  /* 0x0000f800ff0e7b82 */ /* 0x000e240000000a00 */
[----:B------:R-:W-:-:S04]  /*6250*/  IMAD.U32 R11, R12, 0x400, R11 ;  /* 0x000004000c0b7824 */ /* 0x000fc800078e000b */
[----:B------:R-:W-:Y:S01]  /*6260*/  UIMAD.WIDE.U32 UR6, UR13, UR8, URZ ;  /* 0x000000080d0672a5 */ /* 0x000fe2000f8e003f */
[----:B------:R-:W-:Y:S01]  /*6270*/  R2UR UR25, R11 ;  /* 0x000000000b1972ca */ /* 0x000fe200000e0000 */
[----:B------:R-:W-:Y:S01]  /*6280*/  UIADD3 UR6, -UR13, URZ, URZ ;  /* 0x0000003f0d067290 */ /* 0x000fe2000fffe13f */
[----:B------:R-:W-:Y:S01]  /*6290*/  VIADD R11, R6, 0x1 ;  /* 0x00000001060b7836 */ /* 0x000fe20000000000 */
[----:B------:R-:W-:Y:S01]  /*62a0*/  UMOV UR5, UR13 ;  /* 0x0000000d00057c82 */ /* 0x000fe20008000000 */
[----:B------:R-:W-:Y:S02]  /*62b0*/  @UP0 USHF.R.U32.HI UR5, URZ, UR9, UR7 ;  /* 0x000000093f050299 */ /* 0x000fe40008011607 */
[----:B------:R-:W-:Y:S01]  /*62c0*/  UISETP.NE.AND UP0, UPT, UR24, 0x1, UPT ;  /* 0x000000011800788c */ /* 0x000fe2000bf05270 */
[----:B------:R-:W-:Y:S01]  /*62d0*/  IMAD R10, R13, UR6, R16 ;  /* 0x000000060d0a7c24 */ /* 0x000fe2000f8e0210 */
[----:B------:R-:W-:Y:S01]  /*62e0*/  R2UR UR7, R19 ;  /* 0x00000000130772ca */ /* 0x000fe200000e0000 */
[----:B------:R-:W-:Y:S01]  /*62f0*/  VIADD R13, R9, 0x1 ;  /* 0x00000001090d7836 */ /* 0x000fe20000000000 */
[----:B------:R-:W-:Y:S01]  /*6300*/  ULDC.64 UR8, c[0x0][0x3c0] ;  /* 0x0000f00000087ab9 */ /* 0x000fe20000000a00 */
[----:B------:R-:W-:Y:S01]  /*6310*/  @P2 IMAD.MOV R13, RZ, RZ, R9 ;  /* 0x000000ffff0d2224 */ /* 0x000fe200078e0209 */
[----:B------:R-:W-:Y:S01]  /*6320*/  R2UR UR19, R10 ;  /* 0x000000000a1372ca */ /* 0x000fe200000e0000 */
[C---:B------:R-:W-:Y:S01]  /*6330*/  IMAD R19, R2.reuse, 0x800, R19 ;  /* 0x0000080002137824 */ /* 0x040fe200078e0213 */
[----:B------:R-:W-:Y:S01]  /*6340*/  UMOV UR22, UR5 ;  /* 0x0000000500167c82 */ /* 0x000fe20008000000 */
[----:B------:R-:W-:Y:S01]  /*6350*/  VIADD R10, R7, 0x1 ;  /* 0x00000001070a7836 */ /* 0x000fe20000000000 */
[----:B------:R-:W-:Y:S01]  /*6360*/  UIADD3 UR6, UP1, UR28, 0xf0, URZ ;  /* 0x000000f01c067890 */ /* 0x000fe2000ff3e03f */
[----:B0-----:R-:W-:Y:S01]  /*6370*/  ISETP.NE.AND P3, PT, R13, R14, PT ;  /* 0x0000000e0d00720c */ /* 0x001fe20003f65270 */
[----:B------:R-:W-:Y:S01]  /*6380*/  @UP0 ULDC UR10, c[0x0][0x39c] ;  /* 0x0000e700000a0ab9 */ /* 0x000fe20000000800 */
[----:B------:R-:W-:Y:S01]  /*6390*/  @UP0 ULDC UR30, c[0x0][0x3a0] ;  /* 0x0000e800001e0ab9 */ /* 0x000fe20000000800 */
[----:B------:R-:W-:Y:S01]  /*63a0*/  UIMAD.WIDE.U32 UR10, UR5, UR10, URZ ;  /* 0x0000000a050a72a5 */ /* 0x000fe2000f8e003f */
[----:B------:R-:W-:Y:S01]  /*63b0*/  R2UR UR23, R19 ;  /* 0x00000000131772ca */ /* 0x000fe200000e0000 */
[----:B------:R-:W-:Y:S01]  /*63c0*/  ULEA UR16, UR16, UR7, 0xc ;  /* 0x0000000710107291 */ /* 0x000fe2000f8e603f */
[----:B------:R-:W-:Y:S01]  /*63d0*/  VIADD R2, R2, 0x1 ;  /* 0x0000000102027836 */ /* 0x000fe20000000000 */
[----:B------:R-:W-:-:S02]  /*63e0*/  @UP0 USHF.R.U32.HI UR22, URZ, UR30, UR11 ;  /* 0x0000001e3f160299 */ /* 0x000fc4000801160b */
[----:B------:R-:W-:Y:S01]  /*63f0*/  UIMAD UR19, UR19, UR8, UR12 ;  /* 0x00000008131372a4 */ /* 0x000fe2000f8e020c */
[----:B------:R-:W-:Y:S01]  /*6400*/  R2UR UR12, R9 ;  /* 0x00000000090c72ca */ /* 0x000fe200000e0000 */
[----:B------:R-:W-:Y:S01]  /*6410*/  UIADD3 UR7, -UR5, URZ, URZ ;  /* 0x0000003f05077290 */ /* 0x000fe2000fffe13f */
[----:B------:R-:W-:Y:S01]  /*6420*/  R2UR UR11, R18 ;  /* 0x00000000120b72ca */ /* 0x000fe200000e0000 */
[----:B------:R-:W-:Y:S01]  /*6430*/  UIADD3 UR8, -UR22, URZ, URZ ;  /* 0x0000003f16087290 */ /* 0x000fe2000fffe13f */
[----:B------:R-:W-:Y:S01]  /*6440*/  @P3 IMAD.MOV R10, RZ, RZ, R7 ;  /* 0x000000ffff0a3224 */ /* 0x000fe200078e0207 */
[----:B------:R-:W-:Y:S01]  /*6450*/  UIMAD UR7, UR14, UR7, UR13 ;  /* 0x000000070e0772a4 */ /* 0x000fe2000f8e020d */
[----:B------:R-:W-:Y:S01]  /*6460*/  R2UR UR13, R7 ;  /* 0x00000000070d72ca */ /* 0x000fe200000e0000 */
[----:B------:R-:W-:Y:S01]  /*6470*/  UIMAD UR5, UR24, UR8, UR5 ;  /* 0x00000008180572a4 */ /* 0x000fe2000f8e0205 */
[----:B------:R-:W-:Y:S01]  /*6480*/  R2UR UR14, R6 ;  /* 0x00000000060e72ca */ /* 0x000fe200000e0000 */
[----:B------:R-:W-:Y:S01]  /*6490*/  UIADD3 UR28, UP2, UR28, 0x270, URZ ;  /* 0x000002701c1c7890 */ /* 0x000fe2000ff5e03f */
[----:B------:R-:W-:Y:S01]  /*64a0*/  ISETP.NE.AND P4, PT, R10, R15, PT ;  /* 0x0000000f0a00720c */ /* 0x000fe20003f85270 */
[----:B------:R-:W-:Y:S01]  /*64b0*/  UIMAD UR20, UR7, UR9, UR20 ;  /* 0x00000009071472a4 */ /* 0x000fe2000f8e0214 */
[C---:B------:R-:W-:Y:S01]  /*64c0*/  ISETP.NE.AND P5, PT, R2.reuse, 0x25, PT ;  /* 0x000000250200780c */ /* 0x040fe20003fa5270 */
[----:B------:R-:W-:Y:S01]  /*64d0*/  UIMAD UR21, UR5, UR4, UR21 ;  /* 0x00000004051572a4 */ /* 0x000fe2000f8e0215 */
[----:B------:R-:W-:Y:S01]  /*64e0*/  SEL R9, R13, RZ, P3 ;  /* 0x000000ff0d097207 */ /* 0x000fe20001800000 */
[----:B------:R-:W-:Y:S01]  /*64f0*/  UIADD3.X UR7, URZ, UR29, URZ, UP1, !UPT ;  /* 0x0000001d3f077290 */ /* 0x000fe20008ffe43f */
[----:B------:R-:W-:Y:S01]  /*6500*/  SEL R12, RZ, 0x1, P5 ;  /* 0x00000001ff0c7807 */ /* 0x000fe20002800000 */
[----:B------:R-:W-:Y:S01]  /*6510*/  UPRMT UR4, UR25, 0x5410, URZ ;  /* 0x0000541019047896 */ /* 0x000fe2000800003f */
[----:B------:R-:W-:Y:S01]  /*6520*/  SEL R2, R2, RZ, P5 ;  /* 0x000000ff02027207 */ /* 0x000fe20002800000 */
[----:B------:R-:W-:Y:S01]  /*6530*/  UIADD3 UR8, UR23, 0x25000, URZ ;  /* 0x0002500017087890 */ /* 0x000fe2000fffe03f */
[----:B------:R-:W-:Y:S01]  /*6540*/  LOP3.LUT R5, R5, R12, RZ, 0x3c, !PT ;  /* 0x0000000c05057212 */ /* 0x000fe200078e3cff */
[----:B------:R-:W-:Y:S01]  /*6550*/  UIADD3.X UR29, URZ, UR29, URZ, UP2, !UPT ;  /* 0x0000001d3f1d7290 */ /* 0x000fe200097fe43f */
[----:B------:R-:W-:Y:S01]  /*6560*/  SEL R7, R10, RZ, P4 ;  /* 0x000000ff0a077207 */ /* 0x000fe20002000000 */
[----:B------:R-:W-:Y:S01]  /*6570*/  UMOV UR9, UR17 ;  /* 0x0000001100097c82 */ /* 0x000fe20008000000 */
[----:B------:R-:W-:Y:S01]  /*6580*/  UMOV UR10, UR18 ;  /* 0x00000012000a7c82 */ /* 0x000fe20008000000 */
[----:B------:R-:W-:Y:S01]  /*6590*/  @P4 IMAD.MOV R11, RZ, RZ, R6 ;  /* 0x000000ffff0b4224 */ /* 0x000fe200078e0206 */
[----:B------:R2:W-:Y:S03]  /*65a0*/  UTMALDG.5D.IM2COL [UR16], [UR6], UR4 ;  /* 0x00000010060073b4 */ /* 0x0005e60008060004 */
[----:B------:R-:W-:Y:S01]  /*65b0*/  IMAD.MOV.U32 R6, RZ, RZ, R11 ;  /* 0x000000ffff067224 */ /* 0x000fe200078e000b */
[----:B------:R2:W-:Y:S02]  /*65c0*/  UTMALDG.5D [UR8], [UR28], desc[UR26] ;  /* 0x00001a081c0075b4 */ /* 0x0005e40008021000 */
[----:B--2---:R-:W-:Y:S05]  /*65d0*/  @P6 BRA `(.L_x_156) ;  /* 0xfffffff800506947 */ /* 0x004fea000383ffff */
.L_x_152:
[----:B------:R-:W-:Y:S05]  /*65e0*/  BSYNC B0 ;  /* 0x0000000000007941 */ /* 0x000fea0003800000 */
.L_x_151:
[----:B------:R-:W-:Y:S01]  /*65f0*/  ISETP.GE.U32.AND P0, PT, R4, 0x25, PT ;  /* 0x000000250400780c */ /* 0x000fe20003f06070 */
[----:B------:R-:W-:-:S12]  /*6600*/  IMAD.MOV.U32 R5, RZ, RZ, 0x1 ;  /* 0x00000001ff057424 */ /* 0x000fd800078e00ff */
[----:B------:R-:W-:Y:S05]  /*6610*/  @!P0 BRA `(.L_x_157) ;  /* 0x00000000001c8947 */ /* 0x000fea0003800000 */
[----:B------:R-:W-:-:S04]  /*6620*/  IMAD.WIDE.U32 R6, R4, -0x45306eb3, RZ ;  /* 0xbacf914d04067825 */ /* 0x000fc800078e00ff */
[----:B------:R-:W-:-:S05]  /*6630*/  IMAD.IADD R5, R4, 0x1, -R7 ;  /* 0x0000000104057824 */ /* 0x000fca00078e0a07 */
[----:B------:R-:W-:-:S04]  /*6640*/  LEA.HI R5, R5, R7, RZ, 0x1f ;  /* 0x0000000705057211 */ /* 0x000fc800078ff8ff */
[----:B------:R-:W-:-:S04]  /*6650*/  SHF.R.U32.HI R5, RZ, 0x5, R5 ;  /* 0x00000005ff057819 */ /* 0x000fc80000011605 */
[----:B------:R-:W-:-:S04]  /*6660*/  LOP3.LUT R5, R5, 0x1, RZ, 0xc0, !PT ;  /* 0x0000000105057812 */ /* 0x000fc800078ec0ff */
[----:B------:R-:W-:-:S04]  /*6670*/  ISETP.NE.U32.AND P0, PT, R5, 0x1, PT ;  /* 0x000000010500780c */ /* 0x000fc80003f05070 */
[----:B------:R-:W-:-:S09]  /*6680*/  SEL R5, RZ, 0x1, !P0 ;  /* 0x00000001ff057807 */ /* 0x000fd20004000000 */
.L_x_157:
[----:B------:R-:W-:Y:S05]  /*6690*/  WARPSYNC.ALL ;  /* 0x0000000000007948 */ /* 0x000fea0003800000 */
[----:B------:R-:W-:-:S13]  /*66a0*/  ELECT P0, URZ, PT ;  /* 0x00000000003f782f */ /* 0x000fda0003800000 */
[----:B------:R-:W-:Y:S05]  /*66b0*/  @!P0 EXIT ;  /* 0x000000000000894d */ /* 0x000fea0003800000 */
[----:B------:R-:W-:-:S04]  /*66c0*/  LOP3.LUT R3, R3, 0x2, RZ, 0xfc, !PT ;  /* 0x0000000203037812 */ /* 0x000fc800078efcff */
[----:B------:R-:W-:-:S13]  /*66d0*/  ISETP.NE.AND P0, PT, R3, 0x3, PT ;  /* 0x000000030300780c */ /* 0x000fda0003f05270 */
[----:B------:R-:W-:Y:S05]  /*66e0*/  @!P0 BRA `(.L_x_158) ;  /* 0x0000000000048947 */ /* 0x000fea0003800000 */
[----:B------:R-:W-:Y:S01]  /*66f0*/  BPT.TRAP 0x1 ;  /* 0x000000040000795c */ /* 0x000fe20000300000 */
.L_x_158:
[----:B------:R-:W2:Y:S01]  /*6700*/  S2R R7, SR_CgaCtaId ;  /* 0x0000000000077919 */ /* 0x000ea20000008800 */
[----:B------:R-:W-:Y:S01]  /*6710*/  IMAD.WIDE.U32 R2, R4, -0x45306eb3, RZ ;  /* 0xbacf914d04027825 */ /* 0x000fe200078e00ff */
[----:B---3-5:R-:W-:-:S03]  /*6720*/  MOV R0, 0x400 ;  /* 0x0000040000007802 */ /* 0x028fc60000000f00 */
[----:B------:R-:W-:-:S05]  /*6730*/  IMAD.IADD R2, R4, 0x1, -R3 ;  /* 0x0000000104027824 */ /* 0x000fca00078e0a03 */
[----:B------:R-:W-:-:S04]  /*6740*/  LEA.HI R2, R2, R3, RZ, 0x1f ;  /* 0x0000000302027211 */ /* 0x000fc800078ff8ff */
[----:B------:R-:W-:-:S05]  /*6750*/  SHF.R.U32.HI R3, RZ, 0x5, R2 ;  /* 0x00000005ff037819 */ /* 0x000fca0000011602 */
[----:B------:R-:W-:Y:S01]  /*6760*/  IMAD R3, R3, -0x25, R4 ;  /* 0xffffffdb03037824 */ /* 0x000fe200078e0204 */
[----:B--2---:R-:W-:Y:S02]  /*6770*/  LEA R0, R7, R0, 0x18 ;  /* 0x0000000007007211 */ /* 0x004fe400078ec0ff */
[----:B------:R-:W-:-:S03]  /*6780*/  SHF.L.U32 R7, R5, 0x1f, RZ ;  /* 0x0000001f05077819 */ /* 0x000fc600000006ff */
[----:B------:R-:W-:-:S04]  /*6790*/  VIADD R0, R0, 0x37928 ;  /* 0x0003792800007836 */ /* 0x000fc80000000000 */
[----:B------:R-:W-:-:S07]  /*67a0*/  IMAD R2, R3, 0x8, R0 ;  /* 0x0000000803027824 */ /* 0x000fce00078e0200 */
.L_x_159:
[----:B--2---:R2:W3:Y:S02]  /*67b0*/  SYNCS.PHASECHK.TRANS64.TRYWAIT P0, [R2+URZ], R7 ;  /* 0x00000007020075a7 */ /* 0x0044e4000800017f */
[----:B---3--:R-:W-:Y:S05]  /*67c0*/  @!P0 NANOSLEEP.SYNCS 0x989680 ;  /* 0x009896800000895d */ /* 0x008fea0003900000 */
[----:B------:R-:W3:Y:S02]  /*67d0*/  @!P0 SYNCS.PHASECHK.TRANS64 P0, [R2+URZ], R7 ;  /* 0x00000007020085a7 */ /* 0x000ee4000800007f */
[----:B---3--:R-:W-:Y:S05]  /*67e0*/  @!P0 BRA `(.L_x_159) ;  /* 0xfffffffc00f08947 */ /* 0x008fea000383ffff */
[----:B------:R-:W-:-:S05]  /*67f0*/  VIADD R3, R3, 0x1 ;  /* 0x0000000103037836 */ /* 0x000fca0000000000 */
[----:B------:R-:W-:-:S04]  /*6800*/  ISETP.NE.AND P0, PT, R3, 0x25, PT ;  /* 0x000000250300780c */ /* 0x000fc80003f05270 */
[----:B--2---:R-:W-:Y:S02]  /*6810*/  SEL R2, RZ, 0x1, P0 ;  /* 0x00000001ff027807 */ /* 0x004fe40000000000 */
[----:B------:R-:W-:Y:S02]  /*6820*/  SEL R3, R3, RZ, P0 ;  /* 0x000000ff03037207 */ /* 0x000fe40000000000 */
[----:B------:R-:W-:-:S03]  /*6830*/  LOP3.LUT R7, R5, R2, RZ, 0x3c, !PT ;  /* 0x0000000205077212 */ /* 0x000fc600078e3cff */
[----:B------:R-:W-:Y:S01]  /*6840*/  IMAD R2, R3, 0x8, R0 ;  /* 0x0000000803027824 */ /* 0x000fe200078e0200 */
[----:B------:R-:W-:-:S07]  /*6850*/  SHF.L.U32 R5, R7, 0x1f, RZ ;  /* 0x0000001f07057819 */ /* 0x000fce00000006ff */
.L_x_160:
        /* <DEDUP_REMOVED lines=11> */
.L_x_161:
        /* <DEDUP_REMOVED lines=11> */
.L_x_162:
        /* <DEDUP_REMOVED lines=11> */
.L_x_163:
        /* <DEDUP_REMOVED lines=11> */
.L_x_164:
        /* <DEDUP_REMOVED lines=11> */
.L_x_165:
        /* <DEDUP_REMOVED lines=11> */
.L_x_166:
        /* <DEDUP_REMOVED lines=11> */
.L_x_167:
        /* <DEDUP_REMOVED lines=11> */
.L_x_168:
        /* <DEDUP_REMOVED lines=11> */
.L_x_169:
        /* <DEDUP_REMOVED lines=11> */
.L_x_170:
        /* <DEDUP_REMOVED lines=11> */
.L_x_171:
        /* <DEDUP_REMOVED lines=11> */
.L_x_172:
        /* <DEDUP_REMOVED lines=11> */
.L_x_173:
        /* <DEDUP_REMOVED lines=11> */
.L_x_174:
        /* <DEDUP_REMOVED lines=11> */
.L_x_175:
        /* <DEDUP_REMOVED lines=11> */
.L_x_176:
        /* <DEDUP_REMOVED lines=11> */
.L_x_177:
        /* <DEDUP_REMOVED lines=11> */
.L_x_178:
        /* <DEDUP_REMOVED lines=11> */
.L_x_179:
        /* <DEDUP_REMOVED lines=11> */
.L_x_180:
        /* <DEDUP_REMOVED lines=11> */
.L_x_181:
        /* <DEDUP_REMOVED lines=11> */
.L_x_182:
        /* <DEDUP_REMOVED lines=11> */
.L_x_183:
        /* <DEDUP_REMOVED lines=11> */
.L_x_184:
        /* <DEDUP_REMOVED lines=11> */
.L_x_185:
        /* <DEDUP_REMOVED lines=11> */
.L_x_186:
        /* <DEDUP_REMOVED lines=11> */
.L_x_187:
        /* <DEDUP_REMOVED lines=11> */
.L_x_188:
        /* <DEDUP_REMOVED lines=11> */
.L_x_189:
        /* <DEDUP_REMOVED lines=11> */
.L_x_190:
        /* <DEDUP_REMOVED lines=11> */
.L_x_191:
        /* <DEDUP_REMOVED lines=11> */
.L_x_192:
        /* <DEDUP_REMOVED lines=11> */
.L_x_193:
        /* <DEDUP_REMOVED lines=11> */
.L_x_194:
        /* <DEDUP_REMOVED lines=11> */
.L_x_195:
[----:B--2---:R2:W3:Y:S02]  /*8070*/  SYNCS.PHASECHK.TRANS64.TRYWAIT P0, [R3+URZ], R0 ;  /* 0x00000000030075a7 */ /* 0x0044e4000800017f */
[----:B---3--:R-:W-:Y:S05]  /*8080*/  @!P0 NANOSLEEP.SYNCS 0x989680 ;  /* 0x009896800000895d */ /* 0x008fea0003900000 */
[----:B------:R-:W3:Y:S02]  /*8090*/  @!P0 SYNCS.PHASECHK.TRANS64 P0, [R3+URZ], R0 ;  /* 0x00000000030085a7 */ /* 0x000ee4000800007f */
[----:B---3--:R-:W-:Y:S05]  /*80a0*/  @P0 EXIT ;  /* 0x000000000000094d */ /* 0x008fea0003800000 */
[----:B------:R-:W-:Y:S05]  /*80b0*/  BRA `(.L_x_195) ;  /* 0xfffffffc00ec7947 */ /* 0x000fea000383ffff */
.L_x_196:
[----:B------:R-:W-:-:S00]  /*80c0*/  BRA `(.L_x_196) ;  /* 0xfffffffc00fc7947 */ /* 0x000fc0000383ffff */
[----:B------:R-:W-:-:S00]  /*80d0*/  NOP ;  /* 0x0000000000007918 */ /* 0x000fc00000000000 */
        /* <DEDUP_REMOVED lines=10> */
.L_x_197:


//--------------------- .nv.shared._ZN7cutlass13device_kernelINS_4conv6kernel13ConvUniversalINS1_16ConvProblemShapeILNS1_8OperatorE0ELi3EEENS1_10collective14CollectiveConvINS1_46MainloopSm90TmaGmmaWarpSpecializedImplicitGemmILS5_0ELi37ELi3EN4cute5tupleIJNSA_1CILi1EEESD_SD_EEENS1_36KernelImplicitTmaWarpSpecializedSm90ELi1EEENSB_IJNSC_ILi128EEENSC_ILi64EEENSB_IJNSC_ILi32EEEEEEEEENS_12float_e4m3_tESM_NSA_8TiledMMAINSA_8MMA_AtomIJNSA_4SM904GMMA30MMA_64x64x32_F32E4M3E4M3_SS_TNILNSQ_7ScaleInE1ELSS_1EEEEEENSA_6LayoutISE_NSB_IJNSC_ILi0EEESW_SW_EEEEENSB_IJNSA_10UnderscoreESZ_SZ_EEEEENS7_6detail26Sm90ImplicitGemmTileTraitsINSA_20SM90_TMA_LOAD_IM2COLENSA_14ComposedLayoutINSA_7SwizzleILi1ELi4ELi3EEENSA_18smem_ptr_flag_bitsILi8EEENSV_INSB_IJNSB_IJNSC_ILi8EEENSC_ILi16EEEEEENSB_IJSJ_SD_EEENSB_IJSD_NSC_ILi37EEEEEEEEENSB_IJNSB_IJSJ_NSC_ILi256EEEEEENSB_IJSD_SW_EEENSB_IJSW_NSC_ILi4096EEEEEEEEEEEEEvEENS13_INSA_13SM90_TMA_LOADENS15_IS17_S19_NSV_INSB_IJNSB_IJS1A_S1A_EEES1D_S1F_EEENSB_IJS1I_S1J_NSB_IJSW_NSC_ILi2048EEEEEEEEEEEEEvEEEENS_8epilogue10collective6detail29Sm90TmaWarpSpecializedAdapterINS21_15DefaultEpilogueISM_NSB_IJNSB_IJllllEEESD_SW_EEES26_NS20_6thread17LinearCombinationISM_Li1EffLNS27_9ScaleType4KindE0ELNS_15FloatRoundStyleE2ESM_EENS_4gemm15EpilogueDefaultEEEEEvvEEEEvNT_6ParamsE --------------------------
	.section	.nv.shared._ZN7cutlass13device_kernelINS_4conv6kernel13ConvUniversalINS1_16ConvProblemShapeILNS1_8OperatorE0ELi3EEENS1_10collective14CollectiveConvINS1_46MainloopSm90TmaGmmaWarpSpecializedImplicitGemmILS5_0ELi37ELi3EN4cute5tupleIJNSA_1CILi1EEESD_SD_EEENS1_36KernelImplicitTmaWarpSpecializedSm90ELi1EEENSB_IJNSC_ILi128EEENSC_ILi64EEENSB_IJNSC_ILi32EEEEEEEEENS_12float_e4m3_tESM_NSA_8TiledMMAINSA_8MMA_AtomIJNSA_4SM904GMMA30MMA_64x64x32_F32E4M3E4M3_SS_TNILNSQ_7ScaleInE1ELSS_1EEEEEENSA_6LayoutISE_NSB_IJNSC_ILi0EEESW_SW_EEEEENSB_IJNSA_10UnderscoreESZ_SZ_EEEEENS7_6detail26Sm90ImplicitGemmTileTraitsINSA_20SM90_TMA_LOAD_IM2COLENSA_14ComposedLayoutINSA_7SwizzleILi1ELi4ELi3EEENSA_18smem_ptr_flag_bitsILi8EEENSV_INSB_IJNSB_IJNSC_ILi8EEENSC_ILi16EEEEEENSB_IJSJ_SD_EEENSB_IJSD_NSC_ILi37EEEEEEEEENSB_IJNSB_IJSJ_NSC_ILi256EEEEEENSB_IJSD_SW_EEENSB_IJSW_NSC_ILi4096EEEEEEEEEEEEEvEENS13_INSA_13SM90_TMA_LOADENS15_IS17_S19_NSV_INSB_IJNSB_IJS1A_S1A_EEES1D_S1F_EEENSB_IJS1I_S1J_NSB_IJSW_NSC_ILi2048EEEEEEEEEEEEEvEEEENS_8epilogue10collective6detail29Sm90TmaWarpSpecializedAdapterINS21_15DefaultEpilogueISM_NSB_IJNSB_IJllllEEESD_SW_EEES26_NS20_6thread17LinearCombinationISM_Li1EffLNS27_9ScaleType4KindE0ELNS_15FloatRoundStyleE2ESM_EENS_4gemm15EpilogueDefaultEEEEEvvEEEEvNT_6ParamsE,"aw",@nobits
	.sectionflags	@""
	.align	16
	.zero		1024


//--------------------- .nv.shared.reserved.0     --------------------------
	.section	.nv.shared.reserved.0,"aw",@nobits
	.weak		__nv_reservedSMEM_offset_0_alias
	.size		__nv_reservedSMEM_offset_0_alias, 0, 0
	.other		__nv_reservedSMEM_offset_0_alias,@"STO_CUDA_RESERVED_SHARED STV_DEFAULT"
__nv_reservedSMEM_offset_0_alias:
	.zero		0


//--------------------- .nv.global                --------------------------
	.section	.nv.global,"aw",@nobits
.nv.global:
	.type		_ZN39_INTERNAL_9f6c60ff_4_k_cu_d55eabca_26704cute1_E,@object
	.size		_ZN39_INTERNAL_9f6c60ff_4_k_cu_d55eabca_26704cute1_E,(_ZN39_INTERNAL_9f6c60ff_4_k_cu_d55eabca_26704cuda3std3__45__cpo6cbeginE - _ZN39_INTERNAL_9f6c60ff_4_k_cu_d55eabca_26704cute1_E)
_ZN39_INTERNAL_9f6c60ff_4_k_cu_d55eabca_26704cute1_E:
	.zero		1
	.type		_ZN39_INTERNAL_9f6c60ff_4_k_cu_d55eabca_26704cuda3std3__45__cpo6cbeginE,@object
	.size		_ZN39_INTERNAL_9f6c60ff_4_k_cu_d55eabca_26704cuda3std3__45__cpo6cbeginE,(_ZN39_INTERNAL_9f6c60ff_4_k_cu_d55eabca_26704cuda3std3__48in_placeE - _ZN39_INTERNAL_9f6c60ff_4_k_cu_d55eabca_26704cuda3std3__45__cpo6cbeginE)
_ZN39_INTERNAL_9f6c60ff_4_k_cu_d55eabca_26704cuda3std3__45__cpo6cbeginE:
	.zero		1
	.type		_ZN39_INTERNAL_9f6c60ff_4_k_cu_d55eabca_26704cuda3std3__48in_placeE,@object
	.size		_ZN39_INTERNAL_9f6c60ff_4_k_cu_d55eabca_26704cuda3std3__48in_placeE,(_ZN39_INTERNAL_9f6c60ff_4_k_cu_d55eabca_26704cuda3std6ranges3__45__cpo9iter_moveE - _ZN39_INTERNAL_9f6c60ff_4_k_cu_d55eabca_26704cuda3std3__48in_placeE)
_ZN39_INTERNAL_9f6c60ff_4_k_cu_d55eabca_26704cuda3std3__48in_placeE:
	.zero		1
	.type		_ZN39_INTERNAL_9f6c60ff_4_k_cu_d55eabca_26704cuda3std6ranges3__45__cpo9iter_moveE,@object
	.size		_ZN39_INTERNAL_9f6c60ff_4_k_cu_d55eabca_26704cuda3std6ranges3__45__cpo9iter_moveE,(_ZN39_INTERNAL_9f6c60ff_4_k_cu_d55eabca_26704cuda3std3__45__cpo5beginE - _ZN39_INTERNAL_9f6c60ff_4_k_cu_d55eabca_26704cuda3std6ranges3__45__cpo9iter_moveE)
_ZN39_INTERNAL_9f6c60ff_4_k_cu_d55eabca_26704cuda3std6ranges3__45__cpo9iter_moveE:
	.zero		1
	.type		_ZN39_INTERNAL_9f6c60ff_4_k_cu_d55eabca_26704cuda3std3__45__cpo5beginE,@object
	.size		_ZN39_INTERNAL_9f6c60ff_4_k_cu_d55eabca_26704cuda3std3__45__cpo5beginE,(_ZN39_INTERNAL_9f6c60ff_4_k_cu_d55eabca_26704cuda3std3__441_GLOBAL__N__9f6c60ff_4_k_cu_d55eabca_26706ignoreE - _ZN39_INTERNAL_9f6c60ff_4_k_cu_d55eabca_26704cuda3std3__45__cpo5beginE)
_ZN39_INTERNAL_9f6c60ff_4_k_cu_d55eabca_26704cuda3std3__45__cpo5beginE:
	.zero		1
	.type		_ZN39_INTERNAL_9f6c60ff_4_k_cu_d55eabca_26704cuda3std3__441_GLOBAL__N__9f6c60ff_4_k_cu_d55eabca_26706ignoreE,@object
	.size		_ZN39_INTERNAL_9f6c60ff_4_k_cu_d55eabca_26704cuda3std3__441_GLOBAL__N__9f6c60ff_4_k_cu_d55eabca_26706ignoreE,(_ZN39_INTERNAL_9f6c60ff_4_k_cu_d55eabca_26704cute7productE - _ZN39_INTERNAL_9f6c60ff_4_k_cu_d55eabca_26704cuda3std3__441_GLOBAL__N__9f6c60ff_4_k_cu_d55eabca_26706ignoreE)
_ZN39_INTERNAL_9f6c60ff_4_k_cu_d55eabca_26704cuda3std3__441_GLOBAL__N__9f6c60ff_4_k_cu_d55eabca_26706ignoreE:
	.zero		1
	.type		_ZN39_INTERNAL_9f6c60ff_4_k_cu_d55eabca_26704cute7productE,@object
	.size		_ZN39_INTERNAL_9f6c60ff_4_k_cu_d55eabca_26704cute7productE,(_ZN39_INTERNAL_9f6c60ff_4_k_cu_d55eabca_26704cuda3std3__45__cpo3endE - _ZN39_INTERNAL_9f6c60ff_4_k_cu_d55eabca_26704cute7productE)
_ZN39_INTERNAL_9f6c60ff_4_k_cu_d55eabca_26704cute7productE:
	.zero		1
	.type		_ZN39_INTERNAL_9f6c60ff_4_k_cu_d55eabca_26704cuda3std3__45__cpo3endE,@object
	.size		_ZN39_INTERNAL_9f6c60ff_4_k_cu_d55eabca_26704cuda3std3__45__cpo3endE,(_ZN39_INTERNAL_9f6c60ff_4_k_cu_d55eabca_26704cuda3std3__419piecewise_constructE - _ZN39_INTERNAL_9f6c60ff_4_k_cu_d55eabca_26704cuda3std3__45__cpo3endE)
_ZN39_INTERNAL_9f6c60ff_4_k_cu_d55eabca_26704cuda3std3__45__cpo3endE:
	.zero		1
	.type		_ZN39_INTERNAL_9f6c60ff_4_k_cu_d55eabca_26704cuda3std3__419piecewise_constructE,@object
	.size		_ZN39_INTERNAL_9f6c60ff_4_k_cu_d55eabca_26704cuda3std3__419piecewise_constructE,(_ZN39_INTERNAL_9f6c60ff_4_k_cu_d55eabca_26704cuda3std3__45__cpo4cendE - _ZN39_INTERNAL_9f6c60ff_4_k_cu_d55eabca_26704cuda3std3__419piecewise_constructE)
_ZN39_INTERNAL_9f6c60ff_4_k_cu_d55eabca_26704cuda3std3__419piecewise_constructE:
	.zero		1
	.type		_ZN39_INTERNAL_9f6c60ff_4_k_cu_d55eabca_26704cuda3std3__45__cpo4cendE,@object
	.size		_ZN39_INTERNAL_9f6c60ff_4_k_cu_d55eabca_26704cuda3std3__45__cpo4cendE,(_ZN39_INTERNAL_9f6c60ff_4_k_cu_d55eabca_26704cuda3std6ranges3__45__cpo4swapE - _ZN39_INTERNAL_9f6c60ff_4_k_cu_d55eabca_26704cuda3std3__45__cpo4cendE)
_ZN39_INTERNAL_9f6c60ff_4_k_cu_d55eabca_26704cuda3std3__45__cpo4cendE:
	.zero		1
	.type		_ZN39_INTERNAL_9f6c60ff_4_k_cu_d55eabca_26704cuda3std6ranges3__45__cpo4swapE,@object
	.size		_ZN39_INTERNAL_9f6c60ff_4_k_cu_d55eabca_26704cuda3std6ranges3__45__cpo4swapE,(.L_7 - _ZN39_INTERNAL_9f6c60ff_4_k_cu_d55eabca_26704cuda3std6ranges3__45__cpo4swapE)
_ZN39_INTERNAL_9f6c60ff_4_k_cu_d55eabca_26704cuda3std6ranges3__45__cpo4swapE:
	.zero		1
.L_7:


//--------------------- .nv.constant0._ZN7cutlass13device_kernelINS_4conv6kernel13ConvUniversalINS1_16ConvProblemShapeILNS1_8OperatorE0ELi3EEENS1_10collective14CollectiveConvINS1_46MainloopSm90TmaGmmaWarpSpecializedImplicitGemmILS5_0ELi37ELi3EN4cute5tupleIJNSA_1CILi1EEESD_SD_EEENS1_36KernelImplicitTmaWarpSpecializedSm90ELi1EEENSB_IJNSC_ILi128EEENSC_ILi64EEENSB_IJNSC_ILi32EEEEEEEEENS_12float_e4m3_tESM_NSA_8TiledMMAINSA_8MMA_AtomIJNSA_4SM904GMMA30MMA_64x64x32_F32E4M3E4M3_SS_TNILNSQ_7ScaleInE1ELSS_1EEEEEENSA_6LayoutISE_NSB_IJNSC_ILi0EEESW_SW_EEEEENSB_IJNSA_10UnderscoreESZ_SZ_EEEEENS7_6detail26Sm90ImplicitGemmTileTraitsINSA_20SM90_TMA_LOAD_IM2COLENSA_14ComposedLayoutINSA_7SwizzleILi1ELi4ELi3EEENSA_18smem_ptr_flag_bitsILi8EEENSV_INSB_IJNSB_IJNSC_ILi8EEENSC_ILi16EEEEEENSB_IJSJ_SD_EEENSB_IJSD_NSC_ILi37EEEEEEEEENSB_IJNSB_IJSJ_NSC_ILi256EEEEEENSB_IJSD_SW_EEENSB_IJSW_NSC_ILi4096EEEEEEEEEEEEEvEENS13_INSA_13SM90_TMA_LOADENS15_IS17_S19_NSV_INSB_IJNSB_IJS1A_S1A_EEES1D_S1F_EEENSB_IJS1I_S1J_NSB_IJSW_NSC_ILi2048EEEEEEEEEEEEEvEEEENS_8epilogue10collective6detail29Sm90TmaWarpSpecializedAdapterINS21_15DefaultEpilogueISM_NSB_IJNSB_IJllllEEESD_SW_EEES26_NS20_6thread17LinearCombinationISM_Li1EffLNS27_9ScaleType4KindE0ELNS_15FloatRoundStyleE2ESM_EENS_4gemm15EpilogueDefaultEEEEEvvEEEEvNT_6ParamsE --------------------------
	.section	.nv.constant0._ZN7cutlass13device_kernelINS_4conv6kernel13ConvUniversalINS1_16ConvProblemShapeILNS1_8OperatorE0ELi3EEENS1_10collective14CollectiveConvINS1_46MainloopSm90TmaGmmaWarpSpecializedImplicitGemmILS5_0ELi37ELi3EN4cute5tupleIJNSA_1CILi1EEESD_SD_EEENS1_36KernelImplicitTmaWarpSpecializedSm90ELi1EEENSB_IJNSC_ILi128EEENSC_ILi64EEENSB_IJNSC_ILi32EEEEEEEEENS_12float_e4m3_tESM_NSA_8TiledMMAINSA_8MMA_AtomIJNSA_4SM904GMMA30MMA_64x64x32_F32E4M3E4M3_SS_TNILNSQ_7ScaleInE1ELSS_1EEEEEENSA_6LayoutISE_NSB_IJNSC_ILi0EEESW_SW_EEEEENSB_IJNSA_10UnderscoreESZ_SZ_EEEEENS7_6detail26Sm90ImplicitGemmTileTraitsINSA_20SM90_TMA_LOAD_IM2COLENSA_14ComposedLayoutINSA_7SwizzleILi1ELi4ELi3EEENSA_18smem_ptr_flag_bitsILi8EEENSV_INSB_IJNSB_IJNSC_ILi8EEENSC_ILi16EEEEEENSB_IJSJ_SD_EEENSB_IJSD_NSC_ILi37EEEEEEEEENSB_IJNSB_IJSJ_NSC_ILi256EEEEEENSB_IJSD_SW_EEENSB_IJSW_NSC_ILi4096EEEEEEEEEEEEEvEENS13_INSA_13SM90_TMA_LOADENS15_IS17_S19_NSV_INSB_IJNSB_IJS1A_S1A_EEES1D_S1F_EEENSB_IJS1I_S1J_NSB_IJSW_NSC_ILi2048EEEEEEEEEEEEEvEEEENS_8epilogue10collective6detail29Sm90TmaWarpSpecializedAdapterINS21_15DefaultEpilogueISM_NSB_IJNSB_IJllllEEESD_SW_EEES26_NS20_6thread17LinearCombinationISM_Li1EffLNS27_9ScaleType4KindE0ELNS_15FloatRoundStyleE2ESM_EENS_4gemm15EpilogueDefaultEEEEEvvEEEEvNT_6ParamsE,"a",@progbits
	.sectionflags	@""
	.align	4
.nv.constant0._ZN7cutlass13device_kernelINS_4conv6kernel13ConvUniversalINS1_16ConvProblemShapeILNS1_8OperatorE0ELi3EEENS1_10collective14CollectiveConvINS1_46MainloopSm90TmaGmmaWarpSpecializedImplicitGemmILS5_0ELi37ELi3EN4cute5tupleIJNSA_1CILi1EEESD_SD_EEENS1_36KernelImplicitTmaWarpSpecializedSm90ELi1EEENSB_IJNSC_ILi128EEENSC_ILi64EEENSB_IJNSC_ILi32EEEEEEEEENS_12float_e4m3_tESM_NSA_8TiledMMAINSA_8MMA_AtomIJNSA_4SM904GMMA30MMA_64x64x32_F32E4M3E4M3_SS_TNILNSQ_7ScaleInE1ELSS_1EEEEEENSA_6LayoutISE_NSB_IJNSC_ILi0EEESW_SW_EEEEENSB_IJNSA_10UnderscoreESZ_SZ_EEEEENS7_6detail26Sm90ImplicitGemmTileTraitsINSA_20SM90_TMA_LOAD_IM2COLENSA_14ComposedLayoutINSA_7SwizzleILi1ELi4ELi3EEENSA_18smem_ptr_flag_bitsILi8EEENSV_INSB_IJNSB_IJNSC_ILi8EEENSC_ILi16EEEEEENSB_IJSJ_SD_EEENSB_IJSD_NSC_ILi37EEEEEEEEENSB_IJNSB_IJSJ_NSC_ILi256EEEEEENSB_IJSD_SW_EEENSB_IJSW_NSC_ILi4096EEEEEEEEEEEEEvEENS13_INSA_13SM90_TMA_LOADENS15_IS17_S19_NSV_INSB_IJNSB_IJS1A_S1A_EEES1D_S1F_EEENSB_IJS1I_S1J_NSB_IJSW_NSC_ILi2048EEEEEEEEEEEEEvEEEENS_8epilogue10collective6detail29Sm90TmaWarpSpecializedAdapterINS21_15DefaultEpilogueISM_NSB_IJNSB_IJllllEEESD_SW_EEES26_NS20_6thread17LinearCombinationISM_Li1EffLNS27_9ScaleType4KindE0ELNS_15FloatRoundStyleE2ESM_EENS_4gemm15EpilogueDefaultEEEEEvvEEEEvNT_6ParamsE:
	.zero		1664


//--------------------- SYMBOLS --------------------------

	.type		.nv.reservedSmem.offset0,@object
	.size		.nv.reservedSmem.offset0,0x4
